	.target	sm_90a

	.elftype	@"ET_EXEC"


//--------------------- .note.nv.tkinfo           --------------------------
	.section	.note.nv.tkinfo,"",@"SHT_NOTE"
	.sectionflags	@"SHF_NOTE_NV_TKINFO"
	.tkinfo
        /*0018*/ 	.word	0x00000002
        /*0030*/ 	.string	""
        /*0030*/ 	.string	"ptxas"
        /*0030*/ 	.string	"Cuda compilation tools, release 13.0, V13.0.88"
        /*0030*/ 	.string	"Build cuda_13.0.r13.0/compiler.36424714_0"
        /*0030*/ 	.string	"-arch sm_90a -m 64 "



//--------------------- .note.nv.cuinfo           --------------------------
	.section	.note.nv.cuinfo,"",@"SHT_NOTE"
	.sectionflags	@"SHF_NOTE_NV_CUINFO"
        /*0018*/ 	.short	0x0002
        /*001a*/ 	.short	0x005a
        /*001c*/ 	.short	0x0082
	.zero		2


//--------------------- .nv.info                  --------------------------
	.section	.nv.info,"",@"SHT_CUDA_INFO"
	.align	4


	//----- nvinfo : EIATTR_REGCOUNT
	.align		4
        /*0000*/ 	.byte	0x04, 0x2f
        /*0002*/ 	.short	(.L_12 - .L_11)
	.align		4
.L_11:
        /*0004*/ 	.word	index@(_ZN7cutlass13device_kernelINS_4gemm6kernel13GemmUniversalIN4cute5tupleIJiiiiEEENS1_10collective13CollectiveMmaINS1_37MainloopSm90TmaGmmaWarpSpecializedFP8ILi5ENS5_IJNS4_1CILi1EEESB_SB_EEENS1_35KernelTmaWarpSpecializedCooperativeEEENS5_IJNSA_ILi256EEENSA_ILi64EEENSA_ILi128EEEEEENS_12float_e4m3_tENS5_IJlSB_lEEESJ_SK_NS4_8TiledMMAINS4_8MMA_AtomIJNS4_4SM904GMMA30MMA_64x64x32_F32E4M3E4M3_SS_TNILNSO_7ScaleInE1ELSQ_1EEEEEENS4_6LayoutINS5_IJNSA_ILi2EEESB_SB_EEENS5_IJSB_NSA_ILi0EEESW_EEEEENS5_IJNS4_10UnderscoreESZ_SZ_EEEEENS4_13SM90_TMA_LOADENS4_14ComposedLayoutINS4_7SwizzleILi3ELi4ELi3EEENS4_18smem_ptr_flag_bitsILi8EEENST_INS5_IJNSA_ILi8EEESH_EEENS5_IJSH_SB_EEEEEEEvNS4_8identityES12_S1C_vS1D_EENS_8epilogue10collective6detail29Sm90TmaWarpSpecializedAdapterINS1G_15DefaultEpilogueISJ_SK_SK_NS1F_6thread17LinearCombinationISJ_Li1EffLNS1K_9ScaleType4KindE0ELNS_15FloatRoundStyleE2ESJ_EENS1_15EpilogueDefaultEEEEEvvEEEEvNT_6ParamsE)
        /*0008*/ 	.word	0x000000a8


	//----- nvinfo : EIATTR_FRAME_SIZE
	.align		4
.L_12:
        /*000c*/ 	.byte	0x04, 0x11
        /*000e*/ 	.short	(.L_14 - .L_13)
	.align		4
.L_13:
        /*0010*/ 	.word	index@(_ZN7cutlass13device_kernelINS_4gemm6kernel13GemmUniversalIN4cute5tupleIJiiiiEEENS1_10collective13CollectiveMmaINS1_37MainloopSm90TmaGmmaWarpSpecializedFP8ILi5ENS5_IJNS4_1CILi1EEESB_SB_EEENS1_35KernelTmaWarpSpecializedCooperativeEEENS5_IJNSA_ILi256EEENSA_ILi64EEENSA_ILi128EEEEEENS_12float_e4m3_tENS5_IJlSB_lEEESJ_SK_NS4_8TiledMMAINS4_8MMA_AtomIJNS4_4SM904GMMA30MMA_64x64x32_F32E4M3E4M3_SS_TNILNSO_7ScaleInE1ELSQ_1EEEEEENS4_6LayoutINS5_IJNSA_ILi2EEESB_SB_EEENS5_IJSB_NSA_ILi0EEESW_EEEEENS5_IJNS4_10UnderscoreESZ_SZ_EEEEENS4_13SM90_TMA_LOADENS4_14ComposedLayoutINS4_7SwizzleILi3ELi4ELi3EEENS4_18smem_ptr_flag_bitsILi8EEENST_INS5_IJNSA_ILi8EEESH_EEENS5_IJSH_SB_EEEEEEEvNS4_8identityES12_S1C_vS1D_EENS_8epilogue10collective6detail29Sm90TmaWarpSpecializedAdapterINS1G_15DefaultEpilogueISJ_SK_SK_NS1F_6thread17LinearCombinationISJ_Li1EffLNS1K_9ScaleType4KindE0ELNS_15FloatRoundStyleE2ESJ_EENS1_15EpilogueDefaultEEEEEvvEEEEvNT_6ParamsE)
        /*0014*/ 	.word	0x00000000


	//----- nvinfo : EIATTR_MIN_STACK_SIZE
	.align		4
.L_14:
        /*0018*/ 	.byte	0x04, 0x12
        /*001a*/ 	.short	(.L_16 - .L_15)
	.align		4
.L_15:
        /*001c*/ 	.word	index@(_ZN7cutlass13device_kernelINS_4gemm6kernel13GemmUniversalIN4cute5tupleIJiiiiEEENS1_10collective13CollectiveMmaINS1_37MainloopSm90TmaGmmaWarpSpecializedFP8ILi5ENS5_IJNS4_1CILi1EEESB_SB_EEENS1_35KernelTmaWarpSpecializedCooperativeEEENS5_IJNSA_ILi256EEENSA_ILi64EEENSA_ILi128EEEEEENS_12float_e4m3_tENS5_IJlSB_lEEESJ_SK_NS4_8TiledMMAINS4_8MMA_AtomIJNS4_4SM904GMMA30MMA_64x64x32_F32E4M3E4M3_SS_TNILNSO_7ScaleInE1ELSQ_1EEEEEENS4_6LayoutINS5_IJNSA_ILi2EEESB_SB_EEENS5_IJSB_NSA_ILi0EEESW_EEEEENS5_IJNS4_10UnderscoreESZ_SZ_EEEEENS4_13SM90_TMA_LOADENS4_14ComposedLayoutINS4_7SwizzleILi3ELi4ELi3EEENS4_18smem_ptr_flag_bitsILi8EEENST_INS5_IJNSA_ILi8EEESH_EEENS5_IJSH_SB_EEEEEEEvNS4_8identityES12_S1C_vS1D_EENS_8epilogue10collective6detail29Sm90TmaWarpSpecializedAdapterINS1G_15DefaultEpilogueISJ_SK_SK_NS1F_6thread17LinearCombinationISJ_Li1EffLNS1K_9ScaleType4KindE0ELNS_15FloatRoundStyleE2ESJ_EENS1_15EpilogueDefaultEEEEEvvEEEEvNT_6ParamsE)
        /*0020*/ 	.word	0x00000000
.L_16:


//--------------------- .nv.compat                --------------------------
	.section	.nv.compat,"",@"SHT_CUDA_COMPAT_INFO"
	.align	4
        /*0000*/ 	.byte	0x02, 0x09, 0x01, 0x00, 0x02, 0x02, 0x04, 0x00, 0x02, 0x05, 0x05, 0x00, 0x03, 0x07, 0x01, 0x01
        /*0010*/ 	.byte	0x02, 0x03, 0x01, 0x00, 0x02, 0x06, 0x01, 0x00, 0x04, 0x0b, 0x08, 0x00, 0x00, 0x00, 0x00, 0x00
        /*0020*/ 	.byte	0x00, 0x00, 0x00, 0x00


//--------------------- .nv.info._ZN7cutlass13device_kernelINS_4gemm6kernel13GemmUniversalIN4cute5tupleIJiiiiEEENS1_10collective13CollectiveMmaINS1_37MainloopSm90TmaGmmaWarpSpecializedFP8ILi5ENS5_IJNS4_1CILi1EEESB_SB_EEENS1_35KernelTmaWarpSpecializedCooperativeEEENS5_IJNSA_ILi256EEENSA_ILi64EEENSA_ILi128EEEEEENS_12float_e4m3_tENS5_IJlSB_lEEESJ_SK_NS4_8TiledMMAINS4_8MMA_AtomIJNS4_4SM904GMMA30MMA_64x64x32_F32E4M3E4M3_SS_TNILNSO_7ScaleInE1ELSQ_1EEEEEENS4_6LayoutINS5_IJNSA_ILi2EEESB_SB_EEENS5_IJSB_NSA_ILi0EEESW_EEEEENS5_IJNS4_10UnderscoreESZ_SZ_EEEEENS4_13SM90_TMA_LOADENS4_14ComposedLayoutINS4_7SwizzleILi3ELi4ELi3EEENS4_18smem_ptr_flag_bitsILi8EEENST_INS5_IJNSA_ILi8EEESH_EEENS5_IJSH_SB_EEEEEEEvNS4_8identityES12_S1C_vS1D_EENS_8epilogue10collective6detail29Sm90TmaWarpSpecializedAdapterINS1G_15DefaultEpilogueISJ_SK_SK_NS1F_6thread17LinearCombinationISJ_Li1EffLNS1K_9ScaleType4KindE0ELNS_15FloatRoundStyleE2ESJ_EENS1_15EpilogueDefaultEEEEEvvEEEEvNT_6ParamsE --------------------------
	.section	.nv.info._ZN7cutlass13device_kernelINS_4gemm6kernel13GemmUniversalIN4cute5tupleIJiiiiEEENS1_10collective13CollectiveMmaINS1_37MainloopSm90TmaGmmaWarpSpecializedFP8ILi5ENS5_IJNS4_1CILi1EEESB_SB_EEENS1_35KernelTmaWarpSpecializedCooperativeEEENS5_IJNSA_ILi256EEENSA_ILi64EEENSA_ILi128EEEEEENS_12float_e4m3_tENS5_IJlSB_lEEESJ_SK_NS4_8TiledMMAINS4_8MMA_AtomIJNS4_4SM904GMMA30MMA_64x64x32_F32E4M3E4M3_SS_TNILNSO_7ScaleInE1ELSQ_1EEEEEENS4_6LayoutINS5_IJNSA_ILi2EEESB_SB_EEENS5_IJSB_NSA_ILi0EEESW_EEEEENS5_IJNS4_10UnderscoreESZ_SZ_EEEEENS4_13SM90_TMA_LOADENS4_14ComposedLayoutINS4_7SwizzleILi3ELi4ELi3EEENS4_18smem_ptr_flag_bitsILi8EEENST_INS5_IJNSA_ILi8EEESH_EEENS5_IJSH_SB_EEEEEEEvNS4_8identityES12_S1C_vS1D_EENS_8epilogue10collective6detail29Sm90TmaWarpSpecializedAdapterINS1G_15DefaultEpilogueISJ_SK_SK_NS1F_6thread17LinearCombinationISJ_Li1EffLNS1K_9ScaleType4KindE0ELNS_15FloatRoundStyleE2ESJ_EENS1_15EpilogueDefaultEEEEEvvEEEEvNT_6ParamsE,"",@"SHT_CUDA_INFO"
	.sectionflags	@""
	.align	4


	//----- nvinfo : EIATTR_CUDA_API_VERSION
	.align		4
        /*0000*/ 	.byte	0x04, 0x37
        /*0002*/ 	.short	(.L_18 - .L_17)
.L_17:
        /*0004*/ 	.word	0x00000082


	//----- nvinfo : EIATTR_KPARAM_INFO
	.align		4
.L_18:
        /*0008*/ 	.byte	0x04, 0x17
        /*000a*/ 	.short	(.L_20 - .L_19)
.L_19:
        /*000c*/ 	.word	0x00000000
        /*0010*/ 	.short	0x0000
        /*0012*/ 	.short	0x0070
        /*0014*/ 	.byte	0x00, 0xf0, 0x01, 0x10


	//----- nvinfo : EIATTR_SPARSE_MMA_MASK
	.align		4
.L_20:
        /*0018*/ 	.byte	0x03, 0x50
        /*001a*/ 	.short	0x0000


	//----- nvinfo : EIATTR_MAXREG_COUNT
	.align		4
        /*001c*/ 	.byte	0x03, 0x1b
        /*001e*/ 	.short	0x00a8


	//----- nvinfo : EIATTR_NUM_BARRIERS
	.align		4
        /*0020*/ 	.byte	0x02, 0x4c
        /*0022*/ 	.byte	0x01
	.zero		1


	//----- nvinfo : EIATTR_MERCURY_ISA_VERSION
	.align		4
        /*0024*/ 	.byte	0x03, 0x5f
        /*0026*/ 	.short	0x0101


	//----- nvinfo : EIATTR_INT_WARP_WIDE_INSTR_OFFSETS
	.align		4
        /*0028*/ 	.byte	0x04, 0x31
        /*002a*/ 	.short	(.L_22 - .L_21)


	//   ....[0]....
.L_21:
        /*002c*/ 	.word	0x000003f0


	//   ....[1]....
        /*0030*/ 	.word	0x00000400


	//   ....[2]....
        /*0034*/ 	.word	0x000004f0


	//----- nvinfo : EIATTR_COOP_GROUP_MASK_REGIDS
	.align		4
.L_22:
        /*0038*/ 	.byte	0x04, 0x29
        /*003a*/ 	.short	(.L_24 - .L_23)


	//   ....[0]....
.L_23:
        /*003c*/ 	.word	0xffffffff


	//   ....[1]....
        /*0040*/ 	.word	0xffffffff


	//   ....[2]....
        /*0044*/ 	.word	0xffffffff


	//   ....[3]....
        /*0048*/ 	.word	0xffffffff


	//   ....[4]....
        /*004c*/ 	.word	0xffffffff


	//----- nvinfo : EIATTR_COOP_GROUP_INSTR_OFFSETS
	.align		4
.L_24:
        /*0050*/ 	.byte	0x04, 0x28
        /*0052*/ 	.short	(.L_26 - .L_25)


	//   ....[0]....
.L_25:
        /*0054*/ 	.word	0x00000060


	//   ....[1]....
        /*0058*/ 	.word	0x00000070


	//   ....[2]....
        /*005c*/ 	.word	0x00000130


	//   ....[3]....
        /*0060*/ 	.word	0x000002e0


	//   ....[4]....
        /*0064*/ 	.word	0x00000fe0


	//----- nvinfo : EIATTR_REG_RECONFIG
	.align		4
.L_26:
        /*0068*/ 	.byte	0x01, 0x54
	.zero		2


	//----- nvinfo : EIATTR_MBARRIER_INSTR_OFFSETS
	.align		4
        /*006c*/ 	.byte	0x04, 0x39
        /*006e*/ 	.short	(.L_28 - .L_27)


	//   ....[0]....
.L_27:
        /*0070*/ 	.word	0x00000230
        /*0074*/ 	.word	0x000000ff
        /*0078*/ 	.word	0x00000000
        /*007c*/ 	.short	0x0100
        /*007e*/ 	.byte	0x08
	.zero		1


	//   ....[1]....
        /*0080*/ 	.word	0x00000240
        /*0084*/ 	.word	0x000000ff
        /*0088*/ 	.word	0x00000028
        /*008c*/ 	.short	0x0100
        /*008e*/ 	.byte	0x08
	.zero		1


	//   ....[2]....
        /*0090*/ 	.word	0x00000250
        /*0094*/ 	.word	0x000000ff
        /*0098*/ 	.word	0x00000008
        /*009c*/ 	.short	0x0100
        /*009e*/ 	.byte	0x08
	.zero		1


	//   ....[3]....
        /*00a0*/ 	.word	0x00000260
        /*00a4*/ 	.word	0x000000ff
        /*00a8*/ 	.word	0x00000030
        /*00ac*/ 	.short	0x0100
        /*00ae*/ 	.byte	0x08
	.zero		1


	//   ....[4]....
        /*00b0*/ 	.word	0x00000270
        /*00b4*/ 	.word	0x000000ff
        /*00b8*/ 	.word	0x00000010
        /*00bc*/ 	.short	0x0100
        /*00be*/ 	.byte	0x08
	.zero		1


	//   ....[5]....
        /*00c0*/ 	.word	0x00000280
        /*00c4*/ 	.word	0x000000ff
        /*00c8*/ 	.word	0x00000038
        /*00cc*/ 	.short	0x0100
        /*00ce*/ 	.byte	0x08
	.zero		1


	//   ....[6]....
        /*00d0*/ 	.word	0x00000290
        /*00d4*/ 	.word	0x000000ff
        /*00d8*/ 	.word	0x00000018
        /*00dc*/ 	.short	0x0100
        /*00de*/ 	.byte	0x08
	.zero		1


	//   ....[7]....
        /*00e0*/ 	.word	0x000002a0
        /*00e4*/ 	.word	0x000000ff
        /*00e8*/ 	.word	0x00000040
        /*00ec*/ 	.short	0x0100
        /*00ee*/ 	.byte	0x08
	.zero		1


	//   ....[8]....
        /*00f0*/ 	.word	0x000002b0
        /*00f4*/ 	.word	0x000000ff
        /*00f8*/ 	.word	0x00000020
        /*00fc*/ 	.short	0x0100
        /*00fe*/ 	.byte	0x08
	.zero		1


	//   ....[9]....
        /*0100*/ 	.word	0x000002c0
        /*0104*/ 	.word	0x000000ff
        /*0108*/ 	.word	0x00000048
        /*010c*/ 	.short	0x0100
        /*010e*/ 	.byte	0x08
	.zero		1


	//   ....[10]....
        /*0110*/ 	.word	0x00000540
        /*0114*/ 	.word	0x000000ff
        /*0118*/ 	.word	0x00000060
        /*011c*/ 	.short	0x0100
        /*011e*/ 	.byte	0x06
	.zero		1


	//   ....[11]....
        /*0120*/ 	.word	0x000005a0
        /*0124*/ 	.word	0x000000ff
        /*0128*/ 	.word	0x00000068
        /*012c*/ 	.short	0x0100
        /*012e*/ 	.byte	0x06
	.zero		1


	//   ....[12]....
        /*0130*/ 	.word	0x00001510
        /*0134*/ 	.word	0x000000ff
        /*0138*/ 	.word	0x00000000
        /*013c*/ 	.short	0x010a
        /*013e*/ 	.byte	0x06
	.zero		1


	//   ....[13]....
        /*0140*/ 	.word	0x00001550
        /*0144*/ 	.word	0x000000ff
        /*0148*/ 	.word	0x00000000
        /*014c*/ 	.short	0x010a
        /*014e*/ 	.byte	0x06
	.zero		1


	//   ....[14]....
        /*0150*/ 	.word	0x00002040
        /*0154*/ 	.word	0x000000ff
        /*0158*/ 	.word	0x00000000
        /*015c*/ 	.short	0x010a
        /*015e*/ 	.byte	0x0e
	.zero		1


	//   ....[15]....
        /*0160*/ 	.word	0x00002080
        /*0164*/ 	.word	0x000000ff
        /*0168*/ 	.word	0x00000000
        /*016c*/ 	.short	0x010a
        /*016e*/ 	.byte	0x0e
	.zero		1


	//   ....[16]....
        /*0170*/ 	.word	0x00002870
        /*0174*/ 	.word	0x000000ff
        /*0178*/ 	.word	0x00000000
        /*017c*/ 	.short	0x0101
        /*017e*/ 	.byte	0x08
	.zero		1


	//   ....[17]....
        /*0180*/ 	.word	0x00002ec0
        /*0184*/ 	.word	0x000000ff
        /*0188*/ 	.word	0x00000000
        /*018c*/ 	.short	0x0101
        /*018e*/ 	.byte	0x08
	.zero		1


	//   ....[18]....
        /*0190*/ 	.word	0x000089d0
        /*0194*/ 	.word	0x00000013
        /*0198*/ 	.word	0x00000028
        /*019c*/ 	.short	0x010a
        /*019e*/ 	.byte	0x3f
	.zero		1


	//   ....[19]....
        /*01a0*/ 	.word	0x00008d70
        /*01a4*/ 	.word	0x00000008
        /*01a8*/ 	.word	0x00000068
        /*01ac*/ 	.short	0x0101
        /*01ae*/ 	.byte	0x3f
	.zero		1


	//   ....[20]....
        /*01b0*/ 	.word	0x00009480
        /*01b4*/ 	.word	0x00000006
        /*01b8*/ 	.word	0x00000000
        /*01bc*/ 	.short	0x010a
        /*01be*/ 	.byte	0x3f
	.zero		1


	//   ....[21]....
        /*01c0*/ 	.word	0x00009500
        /*01c4*/ 	.word	0x00000007
        /*01c8*/ 	.word	0x00000000
        /*01cc*/ 	.short	0x010a
        /*01ce*/ 	.byte	0x3f
	.zero		1


	//   ....[22]....
        /*01d0*/ 	.word	0x00009590
        /*01d4*/ 	.word	0x0000000a
        /*01d8*/ 	.word	0x00000000
        /*01dc*/ 	.short	0x010a
        /*01de*/ 	.byte	0x3f
	.zero		1


	//   ....[23]....
        /*01e0*/ 	.word	0x00009620
        /*01e4*/ 	.word	0x0000000b
        /*01e8*/ 	.word	0x00000000
        /*01ec*/ 	.short	0x010a
        /*01ee*/ 	.byte	0x3f
	.zero		1


	//   ....[24]....
        /*01f0*/ 	.word	0x000096b0
        /*01f4*/ 	.word	0x00000003
        /*01f8*/ 	.word	0x00000000
        /*01fc*/ 	.short	0x010a
        /*01fe*/ 	.byte	0x3f
	.zero		1


	//   ....[25]....
        /*0200*/ 	.word	0x00009720
        /*0204*/ 	.word	0x0000000b
        /*0208*/ 	.word	0x00000000
        /*020c*/ 	.short	0x010a
        /*020e*/ 	.byte	0x3f
	.zero		1


	//   ....[26]....
        /*0210*/ 	.word	0x00009780
        /*0214*/ 	.word	0x0000000c
        /*0218*/ 	.word	0x00000000
        /*021c*/ 	.short	0x010a
        /*021e*/ 	.byte	0x3f
	.zero		1


	//   ....[27]....
        /*0220*/ 	.word	0x00009850
        /*0224*/ 	.word	0x00000013
        /*0228*/ 	.word	0x00000028
        /*022c*/ 	.short	0x010a
        /*022e*/ 	.byte	0x3f
	.zero		1


	//   ....[28]....
        /*0230*/ 	.word	0x00009930
        /*0234*/ 	.word	0x00000006
        /*0238*/ 	.word	0x00000000
        /*023c*/ 	.short	0x010a
        /*023e*/ 	.byte	0x3f
	.zero		1


	//   ....[29]....
        /*0240*/ 	.word	0x00009980
        /*0244*/ 	.word	0x00000007
        /*0248*/ 	.word	0x00000000
        /*024c*/ 	.short	0x010a
        /*024e*/ 	.byte	0x3f
	.zero		1


	//   ....[30]....
        /*0250*/ 	.word	0x000099d0
        /*0254*/ 	.word	0x0000000a
        /*0258*/ 	.word	0x00000000
        /*025c*/ 	.short	0x010a
        /*025e*/ 	.byte	0x3f
	.zero		1


	//   ....[31]....
        /*0260*/ 	.word	0x00009a20
        /*0264*/ 	.word	0x0000000b
        /*0268*/ 	.word	0x00000000
        /*026c*/ 	.short	0x010a
        /*026e*/ 	.byte	0x3f
	.zero		1


	//----- nvinfo : EIATTR_NUM_MBARRIERS
	.align		4
.L_28:
        /*0270*/ 	.byte	0x03, 0x38
        /*0272*/ 	.short	0x000c


	//----- nvinfo : EIATTR_EXIT_INSTR_OFFSETS
	.align		4
        /*0274*/ 	.byte	0x04, 0x1c
        /*0276*/ 	.short	(.L_30 - .L_29)


	//   ....[0]....
.L_29:
        /*0278*/ 	.word	0x000005f0


	//   ....[1]....
        /*027c*/ 	.word	0x00000eb0


	//   ....[2]....
        /*0280*/ 	.word	0x00008040


	//   ....[3]....
        /*0284*/ 	.word	0x00008670


	//   ....[4]....
        /*0288*/ 	.word	0x00009700


	//----- nvinfo : EIATTR_MAX_THREADS
	.align		4
.L_30:
        /*028c*/ 	.byte	0x04, 0x05
        /*028e*/ 	.short	(.L_32 - .L_31)
.L_31:
        /*0290*/ 	.word	0x00000180
        /*0294*/ 	.word	0x00000001
        /*0298*/ 	.word	0x00000001


	//----- nvinfo : EIATTR_CRS_STACK_SIZE
	.align		4
.L_32:
        /*029c*/ 	.byte	0x04, 0x1e
        /*029e*/ 	.short	(.L_34 - .L_33)
.L_33:
        /*02a0*/ 	.word	0x00000000


	//----- nvinfo : EIATTR_CBANK_PARAM_SIZE
	.align		4
.L_34:
        /*02a4*/ 	.byte	0x03, 0x19
        /*02a6*/ 	.short	0x0470


	//----- nvinfo : EIATTR_PARAM_CBANK
	.align		4
        /*02a8*/ 	.byte	0x04, 0x0a
        /*02aa*/ 	.short	(.L_36 - .L_35)
	.align		4
.L_35:
        /*02ac*/ 	.word	index@(.nv.constant0._ZN7cutlass13device_kernelINS_4gemm6kernel13GemmUniversalIN4cute5tupleIJiiiiEEENS1_10collective13CollectiveMmaINS1_37MainloopSm90TmaGmmaWarpSpecializedFP8ILi5ENS5_IJNS4_1CILi1EEESB_SB_EEENS1_35KernelTmaWarpSpecializedCooperativeEEENS5_IJNSA_ILi256EEENSA_ILi64EEENSA_ILi128EEEEEENS_12float_e4m3_tENS5_IJlSB_lEEESJ_SK_NS4_8TiledMMAINS4_8MMA_AtomIJNS4_4SM904GMMA30MMA_64x64x32_F32E4M3E4M3_SS_TNILNSO_7ScaleInE1ELSQ_1EEEEEENS4_6LayoutINS5_IJNSA_ILi2EEESB_SB_EEENS5_IJSB_NSA_ILi0EEESW_EEEEENS5_IJNS4_10UnderscoreESZ_SZ_EEEEENS4_13SM90_TMA_LOADENS4_14ComposedLayoutINS4_7SwizzleILi3ELi4ELi3EEENS4_18smem_ptr_flag_bitsILi8EEENST_INS5_IJNSA_ILi8EEESH_EEENS5_IJSH_SB_EEEEEEEvNS4_8identityES12_S1C_vS1D_EENS_8epilogue10collective6detail29Sm90TmaWarpSpecializedAdapterINS1G_15DefaultEpilogueISJ_SK_SK_NS1F_6thread17LinearCombinationISJ_Li1EffLNS1K_9ScaleType4KindE0ELNS_15FloatRoundStyleE2ESJ_EENS1_15EpilogueDefaultEEEEEvvEEEEvNT_6ParamsE)
        /*02b0*/ 	.short	0x0210
        /*02b2*/ 	.short	0x0470


	//----- nvinfo : EIATTR_SW_WAR
	.align		4
.L_36:
        /*02b4*/ 	.byte	0x04, 0x36
        /*02b6*/ 	.short	(.L_38 - .L_37)
.L_37:
        /*02b8*/ 	.word	0x00000008
.L_38:


//--------------------- .nv.callgraph             --------------------------
	.section	.nv.callgraph,"",@"SHT_CUDA_CALLGRAPH"
	.align	4
	.sectionentsize	8
	.align		4
        /*0000*/ 	.word	0x00000000
	.align		4
        /*0004*/ 	.word	0xffffffff
	.align		4
        /*0008*/ 	.word	0x00000000
	.align		4
        /*000c*/ 	.word	0xfffffffe
	.align		4
        /*0010*/ 	.word	0x00000000
	.align		4
        /*0014*/ 	.word	0xfffffffd
	.align		4
        /*0018*/ 	.word	0x00000000
	.align		4
        /*001c*/ 	.word	0xfffffffc


//--------------------- .nv.constant4             --------------------------
	.section	.nv.constant4,"a",@progbits
	.align	8
	.align		8
.nv.constant4:
        /*0000*/ 	.dword	_ZN40_INTERNAL_acf42938_4_k_cu_b56d4f9d_264474cuda3std3__45__cpo5beginE
	.align		8
        /*0008*/ 	.dword	_ZN40_INTERNAL_acf42938_4_k_cu_b56d4f9d_264474cuda3std3__45__cpo3endE
	.align		8
        /*0010*/ 	.dword	_ZN40_INTERNAL_acf42938_4_k_cu_b56d4f9d_264474cuda3std3__45__cpo6cbeginE
	.align		8
        /*0018*/ 	.dword	_ZN40_INTERNAL_acf42938_4_k_cu_b56d4f9d_264474cuda3std3__45__cpo4cendE
	.align		8
        /*0020*/ 	.dword	_ZN40_INTERNAL_acf42938_4_k_cu_b56d4f9d_264474cuda3std3__442_GLOBAL__N__acf42938_4_k_cu_b56d4f9d_264476ignoreE
	.align		8
        /*0028*/ 	.dword	_ZN40_INTERNAL_acf42938_4_k_cu_b56d4f9d_264474cuda3std3__419piecewise_constructE
	.align		8
        /*0030*/ 	.dword	_ZN40_INTERNAL_acf42938_4_k_cu_b56d4f9d_264474cuda3std3__48in_placeE
	.align		8
        /*0038*/ 	.dword	_ZN40_INTERNAL_acf42938_4_k_cu_b56d4f9d_264474cuda3std6ranges3__45__cpo4swapE
	.align		8
        /*0040*/ 	.dword	_ZN40_INTERNAL_acf42938_4_k_cu_b56d4f9d_264474cuda3std6ranges3__45__cpo9iter_moveE
	.align		8
        /*0048*/ 	.dword	_ZN40_INTERNAL_acf42938_4_k_cu_b56d4f9d_264474cute7productE
	.align		8
        /*0050*/ 	.dword	_ZN40_INTERNAL_acf42938_4_k_cu_b56d4f9d_264474cute1_E


//--------------------- .text._ZN7cutlass13device_kernelINS_4gemm6kernel13GemmUniversalIN4cute5tupleIJiiiiEEENS1_10collective13CollectiveMmaINS1_37MainloopSm90TmaGmmaWarpSpecializedFP8ILi5ENS5_IJNS4_1CILi1EEESB_SB_EEENS1_35KernelTmaWarpSpecializedCooperativeEEENS5_IJNSA_ILi256EEENSA_ILi64EEENSA_ILi128EEEEEENS_12float_e4m3_tENS5_IJlSB_lEEESJ_SK_NS4_8TiledMMAINS4_8MMA_AtomIJNS4_4SM904GMMA30MMA_64x64x32_F32E4M3E4M3_SS_TNILNSO_7ScaleInE1ELSQ_1EEEEEENS4_6LayoutINS5_IJNSA_ILi2EEESB_SB_EEENS5_IJSB_NSA_ILi0EEESW_EEEEENS5_IJNS4_10UnderscoreESZ_SZ_EEEEENS4_13SM90_TMA_LOADENS4_14ComposedLayoutINS4_7SwizzleILi3ELi4ELi3EEENS4_18smem_ptr_flag_bitsILi8EEENST_INS5_IJNSA_ILi8EEESH_EEENS5_IJSH_SB_EEEEEEEvNS4_8identityES12_S1C_vS1D_EENS_8epilogue10collective6detail29Sm90TmaWarpSpecializedAdapterINS1G_15DefaultEpilogueISJ_SK_SK_NS1F_6thread17LinearCombinationISJ_Li1EffLNS1K_9ScaleType4KindE0ELNS_15FloatRoundStyleE2ESJ_EENS1_15EpilogueDefaultEEEEEvvEEEEvNT_6ParamsE --------------------------
	.section	.text._ZN7cutlass13device_kernelINS_4gemm6kernel13GemmUniversalIN4cute5tupleIJiiiiEEENS1_10collective13CollectiveMmaINS1_37MainloopSm90TmaGmmaWarpSpecializedFP8ILi5ENS5_IJNS4_1CILi1EEESB_SB_EEENS1_35KernelTmaWarpSpecializedCooperativeEEENS5_IJNSA_ILi256EEENSA_ILi64EEENSA_ILi128EEEEEENS_12float_e4m3_tENS5_IJlSB_lEEESJ_SK_NS4_8TiledMMAINS4_8MMA_AtomIJNS4_4SM904GMMA30MMA_64x64x32_F32E4M3E4M3_SS_TNILNSO_7ScaleInE1ELSQ_1EEEEEENS4_6LayoutINS5_IJNSA_ILi2EEESB_SB_EEENS5_IJSB_NSA_ILi0EEESW_EEEEENS5_IJNS4_10UnderscoreESZ_SZ_EEEEENS4_13SM90_TMA_LOADENS4_14ComposedLayoutINS4_7SwizzleILi3ELi4ELi3EEENS4_18smem_ptr_flag_bitsILi8EEENST_INS5_IJNSA_ILi8EEESH_EEENS5_IJSH_SB_EEEEEEEvNS4_8identityES12_S1C_vS1D_EENS_8epilogue10collective6detail29Sm90TmaWarpSpecializedAdapterINS1G_15DefaultEpilogueISJ_SK_SK_NS1F_6thread17LinearCombinationISJ_Li1EffLNS1K_9ScaleType4KindE0ELNS_15FloatRoundStyleE2ESJ_EENS1_15EpilogueDefaultEEEEEvvEEEEvNT_6ParamsE,"ax",@progbits
	.align	128
.text._ZN7cutlass13device_kernelINS_4gemm6kernel13GemmUniversalIN4cute5tupleIJiiiiEEENS1_10collective13CollectiveMmaINS1_37MainloopSm90TmaGmmaWarpSpecializedFP8ILi5ENS5_IJNS4_1CILi1EEESB_SB_EEENS1_35KernelTmaWarpSpecializedCooperativeEEENS5_IJNSA_ILi256EEENSA_ILi64EEENSA_ILi128EEEEEENS_12float_e4m3_tENS5_IJlSB_lEEESJ_SK_NS4_8TiledMMAINS4_8MMA_AtomIJNS4_4SM904GMMA30MMA_64x64x32_F32E4M3E4M3_SS_TNILNSO_7ScaleInE1ELSQ_1EEEEEENS4_6LayoutINS5_IJNSA_ILi2EEESB_SB_EEENS5_IJSB_NSA_ILi0EEESW_EEEEENS5_IJNS4_10UnderscoreESZ_SZ_EEEEENS4_13SM90_TMA_LOADENS4_14ComposedLayoutINS4_7SwizzleILi3ELi4ELi3EEENS4_18smem_ptr_flag_bitsILi8EEENST_INS5_IJNSA_ILi8EEESH_EEENS5_IJSH_SB_EEEEEEEvNS4_8identityES12_S1C_vS1D_EENS_8epilogue10collective6detail29Sm90TmaWarpSpecializedAdapterINS1G_15DefaultEpilogueISJ_SK_SK_NS1F_6thread17LinearCombinationISJ_Li1EffLNS1K_9ScaleType4KindE0ELNS_15FloatRoundStyleE2ESJ_EENS1_15EpilogueDefaultEEEEEvvEEEEvNT_6ParamsE:
        .type           _ZN7cutlass13device_kernelINS_4gemm6kernel13GemmUniversalIN4cute5tupleIJiiiiEEENS1_10collective13CollectiveMmaINS1_37MainloopSm90TmaGmmaWarpSpecializedFP8ILi5ENS5_IJNS4_1CILi1EEESB_SB_EEENS1_35KernelTmaWarpSpecializedCooperativeEEENS5_IJNSA_ILi256EEENSA_ILi64EEENSA_ILi128EEEEEENS_12float_e4m3_tENS5_IJlSB_lEEESJ_SK_NS4_8TiledMMAINS4_8MMA_AtomIJNS4_4SM904GMMA30MMA_64x64x32_F32E4M3E4M3_SS_TNILNSO_7ScaleInE1ELSQ_1EEEEEENS4_6LayoutINS5_IJNSA_ILi2EEESB_SB_EEENS5_IJSB_NSA_ILi0EEESW_EEEEENS5_IJNS4_10UnderscoreESZ_SZ_EEEEENS4_13SM90_TMA_LOADENS4_14ComposedLayoutINS4_7SwizzleILi3ELi4ELi3EEENS4_18smem_ptr_flag_bitsILi8EEENST_INS5_IJNSA_ILi8EEESH_EEENS5_IJSH_SB_EEEEEEEvNS4_8identityES12_S1C_vS1D_EENS_8epilogue10collective6detail29Sm90TmaWarpSpecializedAdapterINS1G_15DefaultEpilogueISJ_SK_SK_NS1F_6thread17LinearCombinationISJ_Li1EffLNS1K_9ScaleType4KindE0ELNS_15FloatRoundStyleE2ESJ_EENS1_15EpilogueDefaultEEEEEvvEEEEvNT_6ParamsE,@function
        .size           _ZN7cutlass13device_kernelINS_4gemm6kernel13GemmUniversalIN4cute5tupleIJiiiiEEENS1_10collective13CollectiveMmaINS1_37MainloopSm90TmaGmmaWarpSpecializedFP8ILi5ENS5_IJNS4_1CILi1EEESB_SB_EEENS1_35KernelTmaWarpSpecializedCooperativeEEENS5_IJNSA_ILi256EEENSA_ILi64EEENSA_ILi128EEEEEENS_12float_e4m3_tENS5_IJlSB_lEEESJ_SK_NS4_8TiledMMAINS4_8MMA_AtomIJNS4_4SM904GMMA30MMA_64x64x32_F32E4M3E4M3_SS_TNILNSO_7ScaleInE1ELSQ_1EEEEEENS4_6LayoutINS5_IJNSA_ILi2EEESB_SB_EEENS5_IJSB_NSA_ILi0EEESW_EEEEENS5_IJNS4_10UnderscoreESZ_SZ_EEEEENS4_13SM90_TMA_LOADENS4_14ComposedLayoutINS4_7SwizzleILi3ELi4ELi3EEENS4_18smem_ptr_flag_bitsILi8EEENST_INS5_IJNSA_ILi8EEESH_EEENS5_IJSH_SB_EEEEEEEvNS4_8identityES12_S1C_vS1D_EENS_8epilogue10collective6detail29Sm90TmaWarpSpecializedAdapterINS1G_15DefaultEpilogueISJ_SK_SK_NS1F_6thread17LinearCombinationISJ_Li1EffLNS1K_9ScaleType4KindE0ELNS_15FloatRoundStyleE2ESJ_EENS1_15EpilogueDefaultEEEEEvvEEEEvNT_6ParamsE,(.L_x_203 - _ZN7cutlass13device_kernelINS_4gemm6kernel13GemmUniversalIN4cute5tupleIJiiiiEEENS1_10collective13CollectiveMmaINS1_37MainloopSm90TmaGmmaWarpSpecializedFP8ILi5ENS5_IJNS4_1CILi1EEESB_SB_EEENS1_35KernelTmaWarpSpecializedCooperativeEEENS5_IJNSA_ILi256EEENSA_ILi64EEENSA_ILi128EEEEEENS_12float_e4m3_tENS5_IJlSB_lEEESJ_SK_NS4_8TiledMMAINS4_8MMA_AtomIJNS4_4SM904GMMA30MMA_64x64x32_F32E4M3E4M3_SS_TNILNSO_7ScaleInE1ELSQ_1EEEEEENS4_6LayoutINS5_IJNSA_ILi2EEESB_SB_EEENS5_IJSB_NSA_ILi0EEESW_EEEEENS5_IJNS4_10UnderscoreESZ_SZ_EEEEENS4_13SM90_TMA_LOADENS4_14ComposedLayoutINS4_7SwizzleILi3ELi4ELi3EEENS4_18smem_ptr_flag_bitsILi8EEENST_INS5_IJNSA_ILi8EEESH_EEENS5_IJSH_SB_EEEEEEEvNS4_8identityES12_S1C_vS1D_EENS_8epilogue10collective6detail29Sm90TmaWarpSpecializedAdapterINS1G_15DefaultEpilogueISJ_SK_SK_NS1F_6thread17LinearCombinationISJ_Li1EffLNS1K_9ScaleType4KindE0ELNS_15FloatRoundStyleE2ESJ_EENS1_15EpilogueDefaultEEEEEvvEEEEvNT_6ParamsE)
        .other          _ZN7cutlass13device_kernelINS_4gemm6kernel13GemmUniversalIN4cute5tupleIJiiiiEEENS1_10collective13CollectiveMmaINS1_37MainloopSm90TmaGmmaWarpSpecializedFP8ILi5ENS5_IJNS4_1CILi1EEESB_SB_EEENS1_35KernelTmaWarpSpecializedCooperativeEEENS5_IJNSA_ILi256EEENSA_ILi64EEENSA_ILi128EEEEEENS_12float_e4m3_tENS5_IJlSB_lEEESJ_SK_NS4_8TiledMMAINS4_8MMA_AtomIJNS4_4SM904GMMA30MMA_64x64x32_F32E4M3E4M3_SS_TNILNSO_7ScaleInE1ELSQ_1EEEEEENS4_6LayoutINS5_IJNSA_ILi2EEESB_SB_EEENS5_IJSB_NSA_ILi0EEESW_EEEEENS5_IJNS4_10UnderscoreESZ_SZ_EEEEENS4_13SM90_TMA_LOADENS4_14ComposedLayoutINS4_7SwizzleILi3ELi4ELi3EEENS4_18smem_ptr_flag_bitsILi8EEENST_INS5_IJNSA_ILi8EEESH_EEENS5_IJSH_SB_EEEEEEEvNS4_8identityES12_S1C_vS1D_EENS_8epilogue10collective6detail29Sm90TmaWarpSpecializedAdapterINS1G_15DefaultEpilogueISJ_SK_SK_NS1F_6thread17LinearCombinationISJ_Li1EffLNS1K_9ScaleType4KindE0ELNS_15FloatRoundStyleE2ESJ_EENS1_15EpilogueDefaultEEEEEvvEEEEvNT_6ParamsE,@"STO_CUDA_ENTRY STV_DEFAULT"
_ZN7cutlass13device_kernelINS_4gemm6kernel13GemmUniversalIN4cute5tupleIJiiiiEEENS1_10collective13CollectiveMmaINS1_37MainloopSm90TmaGmmaWarpSpecializedFP8ILi5ENS5_IJNS4_1CILi1EEESB_SB_EEENS1_35KernelTmaWarpSpecializedCooperativeEEENS5_IJNSA_ILi256EEENSA_ILi64EEENSA_ILi128EEEEEENS_12float_e4m3_tENS5_IJlSB_lEEESJ_SK_NS4_8TiledMMAINS4_8MMA_AtomIJNS4_4SM904GMMA30MMA_64x64x32_F32E4M3E4M3_SS_TNILNSO_7ScaleInE1ELSQ_1EEEEEENS4_6LayoutINS5_IJNSA_ILi2EEESB_SB_EEENS5_IJSB_NSA_ILi0EEESW_EEEEENS5_IJNS4_10UnderscoreESZ_SZ_EEEEENS4_13SM90_TMA_LOADENS4_14ComposedLayoutINS4_7SwizzleILi3ELi4ELi3EEENS4_18smem_ptr_flag_bitsILi8EEENST_INS5_IJNSA_ILi8EEESH_EEENS5_IJSH_SB_EEEEEEEvNS4_8identityES12_S1C_vS1D_EENS_8epilogue10collective6detail29Sm90TmaWarpSpecializedAdapterINS1G_15DefaultEpilogueISJ_SK_SK_NS1F_6thread17LinearCombinationISJ_Li1EffLNS1K_9ScaleType4KindE0ELNS_15FloatRoundStyleE2ESJ_EENS1_15EpilogueDefaultEEEEEvvEEEEvNT_6ParamsE:
[----:B------:R-:W-:Y:S01]  /*0000*/  LDC R1, c[0x0][0x28] ;  /* 0x00000a00ff017b82 */ /* 0x000fe20000000800 */
[----:B------:R-:W0:Y:S01]  /*0010*/  S2R R0, SR_TID.X ;  /* 0x0000000000007919 */ /* 0x000e220000002100 */
[----:B------:R-:W-:Y:S01]  /*0020*/  ELECT P0, URZ, PT ;  /* 0x00000000003f782f */ /* 0x000fe20003800000 */
[----:B------:R-:W-:Y:S01]  /*0030*/  BSSY B0, `(.L_x_0) ;  /* 0x000000f000007945 */ /* 0x000fe20003800000 */
[--C-:B0-----:R-:W-:Y:S02]  /*0040*/  SHF.R.U32.HI R2, RZ, 0x5, R0.reuse ;  /* 0x00000005ff027819 */ /* 0x101fe40000011600 */
[----:B------:R-:W-:-:S03]  /*0050*/  SHF.R.U32.HI R3, RZ, 0x7, R0 ;  /* 0x00000007ff037819 */ /* 0x000fc60000011600 */
[----:B------:R-:W0:Y:S04]  /*0060*/  SHFL.IDX PT, R5, R2, RZ, 0x1f ;  /* 0x00001fff02057589 */ /* 0x000e2800000e0000 */
[----:B------:R1:W2:Y:S01]  /*0070*/  SHFL.IDX PT, R6, R3, RZ, 0x1f ;  /* 0x00001fff03067589 */ /* 0x0002a200000e0000 */
[----:B0-----:R-:W-:-:S13]  /*0080*/  ISETP.NE.OR P0, PT, R5, RZ, !P0 ;  /* 0x000000ff0500720c */ /* 0x001fda0004705670 */
[----:B-12---:R-:W-:Y:S05]  /*0090*/  @P0 BRA `(.L_x_1) ;  /* 0x0000000000200947 */ /* 0x006fea0003800000 */
[----:B------:R-:W-:Y:S02]  /*00a0*/  ULDC.64 UR4, c[0x0][0x198] ;  /* 0x0000660000047ab9 */ /* 0x000fe40000000a00 */
[----:B------:R-:W-:Y:S02]  /*00b0*/  UIADD3 UR6, UP0, UR4, 0xf0, URZ ;  /* 0x000000f004067890 */ /* 0x000fe4000ff1e03f */
[----:B------:R-:W-:Y:S02]  /*00c0*/  UIADD3 UR4, UP1, UR4, 0x1f0, URZ ;  /* 0x000001f004047890 */ /* 0x000fe4000ff3e03f */
[----:B------:R-:W-:Y:S02]  /*00d0*/  UIADD3.X UR7, URZ, UR5, URZ, UP0, !UPT ;  /* 0x000000053f077290 */ /* 0x000fe400087fe43f */
[----:B------:R-:W-:-:S07]  /*00e0*/  UIADD3.X UR5, URZ, UR5, URZ, UP1, !UPT ;  /* 0x000000053f057290 */ /* 0x000fce0008ffe43f */
[----:B------:R0:W-:Y:S02]  /*00f0*/  UTMACCTL.PF [UR6] ;  /* 0x00000000060079b9 */ /* 0x0001e40008040000 */
[----:B------:R0:W-:Y:S02]  /*0100*/  UTMACCTL.PF [UR4] ;  /* 0x00000000040079b9 */ /* 0x0001e40008040000 */
[----:B0-----:R-:W-:Y:S01]  /*0110*/  NOP ;  /* 0x0000000000007918 */ /* 0x001fe20000000000 */
.L_x_1:
[----:B------:R-:W-:Y:S05]  /*0120*/  BSYNC B0 ;  /* 0x0000000000007941 */ /* 0x000fea0003800000 */
.L_x_0:
[----:B------:R-:W0:Y:S02]  /*0130*/  SHFL.IDX PT, R3, R2, RZ, 0x1f ;  /* 0x00001fff02037589 */ /* 0x000e2400000e0000 */
[----:B0-----:R-:W-:-:S13]  /*0140*/  ISETP.NE.AND P0, PT, R3, RZ, PT ;  /* 0x000000ff0300720c */ /* 0x001fda0003f05270 */
[----:B------:R-:W-:Y:S05]  /*0150*/  @P0 BRA `(.L_x_2) ;  /* 0x0000000000600947 */ /* 0x000fea0003800000 */
[----:B------:R-:W0:Y:S01]  /*0160*/  S2UR UR8, SR_CgaCtaId ;  /* 0x00000000000879c3 */ /* 0x000e220000008800 */
[----:B------:R-:W-:Y:S01]  /*0170*/  UMOV UR4, 0x400 ;  /* 0x0000040000047882 */ /* 0x000fe20000000000 */
[----:B------:R-:W-:Y:S01]  /*0180*/  UMOV UR5, 0x1 ;  /* 0x0000000100057882 */ /* 0x000fe20000000000 */
[----:B------:R-:W-:Y:S01]  /*0190*/  UMOV UR6, 0x100 ;  /* 0x0000010000067882 */ /* 0x000fe20000000000 */
[----:B------:R-:W-:Y:S01]  /*01a0*/  ELECT P0, URZ, PT ;  /* 0x00000000003f782f */ /* 0x000fe20003800000 */
[----:B------:R-:W-:-:S04]  /*01b0*/  UIADD3 UR6, -UR6, 0x100000, URZ ;  /* 0x0010000006067890 */ /* 0x000fc8000fffe13f */
[----:B------:R-:W-:Y:S02]  /*01c0*/  USHF.L.U32 UR7, UR6, 0xb, URZ ;  /* 0x0000000b06077899 */ /* 0x000fe4000800063f */
[----:B------:R-:W-:Y:S02]  /*01d0*/  USHF.L.U32 UR6, UR6, 0x1, URZ ;  /* 0x0000000106067899 */ /* 0x000fe4000800063f */
[----:B0-----:R-:W-:Y:S02]  /*01e0*/  ULEA UR8, UR8, UR4, 0x18 ;  /* 0x0000000408087291 */ /* 0x001fe4000f8ec03f */
[----:B------:R-:W-:-:S04]  /*01f0*/  UIADD3 UR4, -UR5, 0x100000, URZ ;  /* 0x0010000005047890 */ /* 0x000fc8000fffe13f */
[----:B------:R-:W-:Y:S02]  /*0200*/  USHF.L.U32 UR5, UR4, 0xb, URZ ;  /* 0x0000000b04057899 */ /* 0x000fe4000800063f */
[----:B------:R-:W-:Y:S01]  /*0210*/  USHF.L.U32 UR4, UR4, 0x1, URZ ;  /* 0x0000000104047899 */ /* 0x000fe2000800063f */
[----:B------:R-:W0:Y:S11]  /*0220*/  FENCE.VIEW.ASYNC.S ;  /* 0x00000000000073c6 */ /* 0x000e360000000000 */
[----:B0-----:R0:W1:Y:S01]  /*0230*/  SYNCS.EXCH.64 URZ, [UR8], UR4 ;  /* 0x00000004083f75b2 */ /* 0x0010620008000100 */
[----:B------:R0:W2:Y:S01]  /*0240*/  SYNCS.EXCH.64 URZ, [UR8+0x28], UR6 ;  /* 0x00002806083f75b2 */ /* 0x0000a20008000100 */
[----:B------:R0:W3:Y:S01]  /*0250*/  SYNCS.EXCH.64 URZ, [UR8+0x8], UR4 ;  /* 0x00000804083f75b2 */ /* 0x0000e20008000100 */
[----:B------:R0:W4:Y:S01]  /*0260*/  SYNCS.EXCH.64 URZ, [UR8+0x30], UR6 ;  /* 0x00003006083f75b2 */ /* 0x0001220008000100 */
[----:B------:R0:W0:Y:S01]  /*0270*/  SYNCS.EXCH.64 URZ, [UR8+0x10], UR4 ;  /* 0x00001004083f75b2 */ /* 0x0000220008000100 */
[----:B------:R0:W0:Y:S01]  /*0280*/  SYNCS.EXCH.64 URZ, [UR8+0x38], UR6 ;  /* 0x00003806083f75b2 */ /* 0x0000220008000100 */
[----:B------:R0:W0:Y:S01]  /*0290*/  SYNCS.EXCH.64 URZ, [UR8+0x18], UR4 ;  /* 0x00001804083f75b2 */ /* 0x0000220008000100 */
[----:B------:R0:W0:Y:S01]  /*02a0*/  SYNCS.EXCH.64 URZ, [UR8+0x40], UR6 ;  /* 0x00004006083f75b2 */ /* 0x0000220008000100 */
[----:B------:R0:W0:Y:S01]  /*02b0*/  SYNCS.EXCH.64 URZ, [UR8+0x20], UR4 ;  /* 0x00002004083f75b2 */ /* 0x0000220008000100 */
[----:B------:R0:W0:Y:S01]  /*02c0*/  SYNCS.EXCH.64 URZ, [UR8+0x48], UR6 ;  /* 0x00004806083f75b2 */ /* 0x0000220008000100 */
[----:B------:R-:W-:Y:S01]  /*02d0*/  NOP ;  /* 0x0000000000007918 */ /* 0x000fe20000000000 */
.L_x_2:
[----:B------:R-:W5:Y:S01]  /*02e0*/  SHFL.IDX PT, R2, R2, RZ, 0x1f ;  /* 0x00001fff02027589 */ /* 0x000f6200000e0000 */
[----:B------:R-:W1:Y:S01]  /*02f0*/  LDC R3, c[0x0][0x65c] ;  /* 0x00019700ff037b82 */ /* 0x000e620000000800 */
[----:B------:R-:W-:Y:S02]  /*0300*/  ELECT P0, URZ, PT ;  /* 0x00000000003f782f */ /* 0x000fe40003800000 */
[----:B------:R-:W-:Y:S01]  /*0310*/  SHF.R.S32.HI R4, RZ, 0x1f, R5 ;  /* 0x0000001fff047819 */ /* 0x000fe20000011405 */
[----:B------:R-:W2:Y:S01]  /*0320*/  S2R R10, SR_CTAID.Y ;  /* 0x00000000000a7919 */ /* 0x000ea20000002600 */
[----:B0-----:R-:W-:Y:S01]  /*0330*/  UMOV UR4, 0x20 ;  /* 0x0000002000047882 */ /* 0x001fe20000000000 */
[C---:B------:R-:W-:Y:S01]  /*0340*/  ISETP.NE.AND P2, PT, R6.reuse, RZ, PT ;  /* 0x000000ff0600720c */ /* 0x040fe20003f45270 */
[----:B------:R-:W-:Y:S01]  /*0350*/  VIADD R11, R6, 0xffffffff ;  /* 0xffffffff060b7836 */ /* 0x000fe20000000000 */
[----:B------:R-:W0:Y:S01]  /*0360*/  S2R R8, SR_CTAID.X ;  /* 0x0000000000087919 */ /* 0x000e220000002500 */
[----:B------:R-:W-:Y:S01]  /*0370*/  LEA.HI R4, R4, R5, RZ, 0x2 ;  /* 0x0000000504047211 */ /* 0x000fe200078f10ff */
[----:B------:R-:W-:Y:S01]  /*0380*/  NOP ;  /* 0x0000000000007918 */ /* 0x000fe20000000000 */
[----:B------:R-:W-:Y:S01]  /*0390*/  NOP ;  /* 0x0000000000007918 */ /* 0x000fe20000000000 */
[----:B------:R-:W-:-:S02]  /*03a0*/  ISETP.GE.U32.AND P1, PT, R11, 0x2, PT ;  /* 0x000000020b00780c */ /* 0x000fc40003f26070 */
[----:B------:R-:W-:-:S05]  /*03b0*/  LOP3.LUT R4, R4, 0xfffffffc, RZ, 0xc0, !PT ;  /* 0xfffffffc04047812 */ /* 0x000fca00078ec0ff */
[----:B------:R-:W-:Y:S01]  /*03c0*/  IMAD.IADD R5, R5, 0x1, -R4 ;  /* 0x0000000105057824 */ /* 0x000fe200078e0a04 */
[----:B-----5:R-:W-:Y:S02]  /*03d0*/  ISETP.NE.OR P0, PT, R2, RZ, !P0 ;  /* 0x000000ff0200720c */ /* 0x020fe40004705670 */
[----:B-1----:R-:W-:-:S11]  /*03e0*/  ISETP.NE.AND P3, PT, R3, 0x1, PT ;  /* 0x000000010300780c */ /* 0x002fd60003f65270 */
[----:B------:R-:W-:Y:S01]  /*03f0*/  VOTEU.ALL UP0, P0 ;  /* 0x00000000003f7886 */ /* 0x000fe20000000000 */
[----:B------:R-:W-:Y:S01]  /*0400*/  VOTEU.ALL UP1, P0 ;  /* 0x00000000003f7886 */ /* 0x000fe20000020000 */
[----:B------:R-:W0:Y:S01]  /*0410*/  @P3 LDC R9, c[0x0][0x10] ;  /* 0x00000400ff093b82 */ /* 0x000e220000000800 */
[----:B--2---:R-:W-:Y:S02]  /*0420*/  @P3 IMAD.MOV.U32 R2, RZ, RZ, R10 ;  /* 0x000000ffff023224 */ /* 0x004fe400078e000a */
[----:B------:R-:W-:Y:S01]  /*0430*/  @!UP0 UMOV UR6, 0x400 ;  /* 0x0000040000068882 */ /* 0x000fe20000000000 */
[----:B------:R-:W-:-:S04]  /*0440*/  @!UP0 UIADD3 UR4, -UR4, 0x100000, URZ ;  /* 0x0010000004048890 */ /* 0x000fc8000fffe13f */
[----:B------:R-:W-:Y:S02]  /*0450*/  @!UP0 USHF.L.U32 UR5, UR4, 0xb, URZ ;  /* 0x0000000b04058899 */ /* 0x000fe4000800063f */
[----:B------:R-:W-:Y:S01]  /*0460*/  @!UP0 USHF.L.U32 UR4, UR4, 0x1, URZ ;  /* 0x0000000104048899 */ /* 0x000fe2000800063f */
[----:B------:R-:W-:Y:S02]  /*0470*/  @P3 IMAD.MOV.U32 R3, RZ, RZ, RZ ;  /* 0x000000ffff033224 */ /* 0x000fe400078e00ff */
[----:B------:R-:W-:Y:S01]  /*0480*/  @P3 IMAD.MOV.U32 R13, RZ, RZ, RZ ;  /* 0x000000ffff0d3224 */ /* 0x000fe200078e00ff */
[----:B------:R-:W1:Y:S08]  /*0490*/  @!UP0 S2UR UR7, SR_CgaCtaId ;  /* 0x00000000000789c3 */ /* 0x000e700000008800 */
[----:B------:R-:W2:Y:S01]  /*04a0*/  @!P3 LDC R7, c[0x0][0xc] ;  /* 0x00000300ff07bb82 */ /* 0x000ea20000000800 */
[----:B0-----:R-:W-:-:S04]  /*04b0*/  @P3 IMAD.WIDE.U32 R2, R8, R9, R2 ;  /* 0x0000000908023225 */ /* 0x001fc800078e0002 */
[----:B------:R-:W-:Y:S02]  /*04c0*/  IMAD.MOV.U32 R9, RZ, RZ, RZ ;  /* 0x000000ffff097224 */ /* 0x000fe400078e00ff */
[----:B------:R-:W-:Y:S01]  /*04d0*/  @P3 IMAD.IADD R3, R3, 0x1, R13 ;  /* 0x0000000103033824 */ /* 0x000fe200078e020d */
[----:B-1----:R-:W-:Y:S01]  /*04e0*/  @!UP0 ULEA UR6, UR7, UR6, 0x18 ;  /* 0x0000000607068291 */ /* 0x002fe2000f8ec03f */
[----:B------:R-:W-:Y:S01]  /*04f0*/  VOTEU.ALL UP0, P0 ;  /* 0x00000000003f7886 */ /* 0x000fe20000000000 */
[----:B------:R-:W-:-:S04]  /*0500*/  ISETP.NE.AND P0, PT, R5, 0x3, PT ;  /* 0x000000030500780c */ /* 0x000fc80003f05270 */
[----:B------:R-:W-:-:S04]  /*0510*/  ISETP.EQ.OR P0, PT, R5, RZ, !P0 ;  /* 0x000000ff0500720c */ /* 0x000fc80004702670 */
[----:B------:R-:W-:Y:S01]  /*0520*/  ISETP.EQ.AND P0, PT, R6, RZ, P0 ;  /* 0x000000ff0600720c */ /* 0x000fe20000702270 */
[----:B------:R-:W0:Y:S02]  /*0530*/  FENCE.VIEW.ASYNC.S ;  /* 0x00000000000073c6 */ /* 0x000e240000000000 */
[----:B0-----:R0:W3:Y:S01]  /*0540*/  @!UP0 SYNCS.EXCH.64 URZ, [UR6+0x60], UR4 ;  /* 0x00006004063f85b2 */ /* 0x0010e20008000100 */
[----:B--2---:R-:W-:Y:S01]  /*0550*/  @!P3 IMAD.WIDE.U32 R6, R7, R10, R8 ;  /* 0x0000000a0706b225 */ /* 0x004fe200078e0008 */
[----:B------:R-:W-:-:S03]  /*0560*/  SEL R4, RZ, 0x1, !P0 ;  /* 0x00000001ff047807 */ /* 0x000fc60004000000 */
[----:B------:R-:W-:Y:S02]  /*0570*/  @!P3 IMAD.MOV.U32 R2, RZ, RZ, R6 ;  /* 0x000000ffff02b224 */ /* 0x000fe400078e0006 */
[----:B------:R-:W-:Y:S01]  /*0580*/  @!P3 IMAD.MOV.U32 R3, RZ, RZ, R7 ;  /* 0x000000ffff03b224 */ /* 0x000fe200078e0007 */
[----:B------:R-:W-:Y:S01]  /*0590*/  SEL R4, R4, 0x2, P1 ;  /* 0x0000000204047807 */ /* 0x000fe20000800000 */
[----:B------:R0:W3:Y:S01]  /*05a0*/  @!UP1 SYNCS.EXCH.64 URZ, [UR6+0x68], UR4 ;  /* 0x00006804063f95b2 */ /* 0x0000e20008000100 */
[----:B------:R-:W-:Y:S01]  /*05b0*/  NOP ;  /* 0x0000000000007918 */ /* 0x000fe20000000000 */
[----:B---34-:R-:W-:Y:S06]  /*05c0*/  BAR.SYNC.DEFER_BLOCKING 0x0 ;  /* 0x0000000000007b1d */ /* 0x018fec0000010000 */
[----:B------:R-:W-:Y:S05]  /*05d0*/  @!P2 BRA `(.L_x_3) ;  /* 0x00000078009ca947 */ /* 0x000fea0003800000 */
[----:B------:R-:W-:-:S13]  /*05e0*/  ISETP.GT.U32.AND P0, PT, R11, 0x1, PT ;  /* 0x000000010b00780c */ /* 0x000fda0003f04070 */
[----:B0-----:R-:W-:Y:S05]  /*05f0*/  @P0 EXIT ;  /* 0x000000000000094d */ /* 0x001fea0003800000 */
[----:B------:R-:W-:Y:S01]  /*0600*/  ULDC.64 UR4, c[0x0][0x650] ;  /* 0x0001940000047ab9 */ /* 0x000fe20000000a00 */
[----:B------:R-:W-:Y:S01]  /*0610*/  PRMT R12, RZ, 0x7610, R12 ;  /* 0x00007610ff0c7816 */ /* 0x000fe2000000000c */
[----:B------:R-:W-:Y:S01]  /*0620*/  IMAD.MOV.U32 R6, RZ, RZ, -0x1 ;  /* 0xffffffffff067424 */ /* 0x000fe200078e00ff */
[----:B------:R-:W-:Y:S01]  /*0630*/  ISETP.GE.U32.AND P0, PT, R2, UR4, PT ;  /* 0x0000000402007c0c */ /* 0x000fe2000bf06070 */
[----:B------:R-:W-:Y:S02]  /*0640*/  IMAD.MOV.U32 R7, RZ, RZ, -0x1 ;  /* 0xffffffffff077424 */ /* 0x000fe400078e00ff */
[----:B------:R-:W-:Y:S01]  /*0650*/  IMAD.MOV.U32 R5, RZ, RZ, -0x1 ;  /* 0xffffffffff057424 */ /* 0x000fe200078e00ff */
[----:B------:R-:W-:-:S13]  /*0660*/  ISETP.GE.U32.AND.EX P0, PT, R3, UR5, PT, P0 ;  /* 0x0000000503007c0c */ /* 0x000fda000bf06100 */
[----:B------:R-:W-:Y:S05]  /*0670*/  @P0 BRA `(.L_x_4) ;  /* 0x00000004005c0947 */ /* 0x000fea0003800000 */
[----:B------:R-:W0:Y:S01]  /*0680*/  LDC.64 R16, c[0x0][0x628] ;  /* 0x00018a00ff107b82 */ /* 0x000e220000000a00 */
[----:B------:R-:W-:Y:S02]  /*0690*/  IMAD.MOV.U32 R6, RZ, RZ, R2 ;  /* 0x000000ffff067224 */ /* 0x000fe400078e0002 */
[----:B------:R-:W-:-:S05]  /*06a0*/  IMAD.MOV.U32 R7, RZ, RZ, R3 ;  /* 0x000000ffff077224 */ /* 0x000fca00078e0003 */
[----:B------:R-:W1:Y:S08]  /*06b0*/  LDC R18, c[0x0][0x630] ;  /* 0x00018c00ff127b82 */ /* 0x000e700000000800 */
[----:B------:R-:W2:Y:S01]  /*06c0*/  LDC.64 R20, c[0x0][0x620] ;  /* 0x00018800ff147b82 */ /* 0x000ea20000000a00 */
[----:B0-----:R-:W-:-:S04]  /*06d0*/  ISETP.NE.U32.AND P0, PT, R16, RZ, PT ;  /* 0x000000ff1000720c */ /* 0x001fc80003f05070 */
[----:B------:R-:W-:-:S13]  /*06e0*/  ISETP.NE.AND.EX P0, PT, R17, RZ, PT, P0 ;  /* 0x000000ff1100720c */ /* 0x000fda0003f05300 */
[----:B-12---:R-:W-:Y:S05]  /*06f0*/  @!P0 BRA `(.L_x_5) ;  /* 0x0000000000288947 */ /* 0x006fea0003800000 */
[----:B------:R-:W0:Y:S02]  /*0700*/  LDC R5, c[0x0][0x634] ;  /* 0x00018d00ff057b82 */ /* 0x000e240000000800 */
[----:B0-----:R-:W-:-:S05]  /*0710*/  IADD3 R5, P0, R2, R5, RZ ;  /* 0x0000000502057210 */ /* 0x001fca0007f1e0ff */
[----:B------:R-:W-:-:S04]  /*0720*/  IMAD.X R11, RZ, RZ, R3, P0 ;  /* 0x000000ffff0b7224 */ /* 0x000fc800000e0603 */
[----:B------:R-:W-:-:S04]  /*0730*/  IMAD.WIDE.U32 R6, R11, R16, RZ ;  /* 0x000000100b067225 */ /* 0x000fc800078e00ff */
[----:B------:R-:W-:-:S04]  /*0740*/  IMAD.WIDE.U32 R12, P0, R5, R17, R6 ;  /* 0x00000011050c7225 */ /* 0x000fc80007800006 */
[----:B------:R-:W-:-:S04]  /*0750*/  IMAD.WIDE.U32 R6, R5, R16, RZ ;  /* 0x0000001005067225 */ /* 0x000fc800078e00ff */
[----:B------:R-:W-:Y:S01]  /*0760*/  IMAD.X R15, RZ, RZ, RZ, P0 ;  /* 0x000000ffff0f7224 */ /* 0x000fe200000e06ff */
[----:B------:R-:W-:Y:S01]  /*0770*/  IADD3 RZ, P0, R7, R12, RZ ;  /* 0x0000000c07ff7210 */ /* 0x000fe20007f1e0ff */
[----:B------:R-:W-:-:S04]  /*0780*/  IMAD.MOV.U32 R14, RZ, RZ, R13 ;  /* 0x000000ffff0e7224 */ /* 0x000fc800078e000d */
[----:B------:R-:W-:-:S08]  /*0790*/  IMAD.WIDE.U32.X R6, R11, R17, R14, P0 ;  /* 0x000000110b067225 */ /* 0x000fd000000e040e */
.L_x_5:
[--C-:B------:R-:W-:Y:S01]  /*07a0*/  SHF.R.U64 R26, R6, R18, R7.reuse ;  /* 0x00000012061a7219 */ /* 0x100fe20000001207 */
[----:B------:R-:W0:Y:S01]  /*07b0*/  LDC.64 R22, c[0x0][0x640] ;  /* 0x00019000ff167b82 */ /* 0x000e220000000a00 */
[----:B------:R-:W-:Y:S01]  /*07c0*/  I2FP.F32.U32 R5, R8 ;  /* 0x0000000800057245 */ /* 0x000fe20000201000 */
[----:B------:R-:W-:Y:S01]  /*07d0*/  ULDC UR4, c[0x0][0x150] ;  /* 0x0000540000047ab9 */ /* 0x000fe20000000800 */
[----:B------:R-:W-:Y:S02]  /*07e0*/  SHF.R.U32.HI R6, RZ, R18, R7 ;  /* 0x00000012ff067219 */ /* 0x000fe40000011607 */
[----:B------:R-:W-:Y:S01]  /*07f0*/  IADD3 R11, P0, RZ, -R26, RZ ;  /* 0x8000001aff0b7210 */ /* 0x000fe20007f1e0ff */
[----:B------:R-:W-:Y:S01]  /*0800*/  FMUL R5, R5, UR4 ;  /* 0x0000000405057c20 */ /* 0x000fe20008400000 */
[----:B------:R-:W-:Y:S01]  /*0810*/  ULDC UR4, c[0x0][0x154] ;  /* 0x0000550000047ab9 */ /* 0x000fe20000000800 */
[----:B------:R-:W1:Y:S02]  /*0820*/  LDC R14, c[0x0][0x618] ;  /* 0x00018600ff0e7b82 */ /* 0x000e640000000800 */
[----:B------:R-:W-:-:S02]  /*0830*/  IMAD.X R13, RZ, RZ, ~R6, P0 ;  /* 0x000000ffff0d7224 */ /* 0x000fc400000e0e06 */
[----:B------:R-:W2:Y:S01]  /*0840*/  F2I.U32.TRUNC.NTZ R5, R5 ;  /* 0x0000000500057305 */ /* 0x000ea2000020f000 */
[----:B------:R-:W-:-:S03]  /*0850*/  IMAD.WIDE.U32 R6, R11, R20, R2 ;  /* 0x000000140b067225 */ /* 0x000fc600078e0002 */
[----:B------:R-:W3:Y:S01]  /*0860*/  LDC R9, c[0x0][0x144] ;  /* 0x00005100ff097b82 */ /* 0x000ee20000000800 */
[----:B------:R-:W-:-:S04]  /*0870*/  IMAD R12, R13, R20, RZ ;  /* 0x000000140d0c7224 */ /* 0x000fc800078e02ff */
[----:B------:R-:W-:Y:S02]  /*0880*/  IMAD R11, R11, R21, R12 ;  /* 0x000000150b0b7224 */ /* 0x000fe400078e020c */
[----:B------:R-:W-:Y:S01]  /*0890*/  IMAD.MOV.U32 R12, RZ, RZ, 0x1 ;  /* 0x00000001ff0c7424 */ /* 0x000fe200078e00ff */
[----:B------:R-:W4:Y:S01]  /*08a0*/  LDC R18, c[0x0][0x608] ;  /* 0x00018200ff127b82 */ /* 0x000f220000000800 */
[----:B------:R-:W-:Y:S01]  /*08b0*/  IMAD.IADD R11, R7, 0x1, R11 ;  /* 0x00000001070b7824 */ /* 0x000fe200078e020b */
[----:B0-----:R-:W-:Y:S01]  /*08c0*/  ISETP.NE.U32.AND P0, PT, R22, RZ, PT ;  /* 0x000000ff1600720c */ /* 0x001fe20003f05070 */
[----:B--2---:R-:W-:-:S03]  /*08d0*/  IMAD.MOV R7, RZ, RZ, -R5 ;  /* 0x000000ffff077224 */ /* 0x004fc600078e0a05 */
[----:B------:R-:W-:Y:S02]  /*08e0*/  ISETP.NE.AND.EX P0, PT, R23, RZ, PT, P0 ;  /* 0x000000ff1700720c */ /* 0x000fe40003f05300 */
[----:B------:R-:W0:Y:S01]  /*08f0*/  LDC R13, c[0x0][0x658] ;  /* 0x00019600ff0d7b82 */ /* 0x000e220000000800 */
[--C-:B-1----:R-:W-:Y:S02]  /*0900*/  SHF.R.U64 R16, R6, R14, R11.reuse ;  /* 0x0000000e06107219 */ /* 0x102fe4000000120b */
[----:B------:R-:W-:Y:S02]  /*0910*/  I2FP.F32.U32 R6, R10 ;  /* 0x0000000a00067245 */ /* 0x000fe40000201000 */
[----:B------:R-:W-:-:S03]  /*0920*/  SHF.R.U32.HI R11, RZ, R14, R11 ;  /* 0x0000000eff0b7219 */ /* 0x000fc6000001160b */
[----:B------:R-:W1:Y:S01]  /*0930*/  LDC R17, c[0x0][0x148] ;  /* 0x00005200ff117b82 */ /* 0x000e620000000800 */
[----:B---3--:R-:W-:Y:S02]  /*0940*/  IMAD R5, R9, R7, R8 ;  /* 0x0000000709057224 */ /* 0x008fe400078e0208 */
[----:B------:R-:W-:Y:S01]  /*0950*/  FMUL R7, R6, UR4 ;  /* 0x0000000406077c20 */ /* 0x000fe20008400000 */
[----:B------:R-:W-:-:S03]  /*0960*/  IMAD.MOV.U32 R6, RZ, RZ, -0x1 ;  /* 0xffffffffff067424 */ /* 0x000fc600078e00ff */
[----:B------:R2:W3:Y:S01]  /*0970*/  F2I.U32.TRUNC.NTZ R15, R7 ;  /* 0x00000007000f7305 */ /* 0x0004e2000020f000 */
[----:B------:R-:W1:Y:S01]  /*0980*/  LDC R21, c[0x0][0x600] ;  /* 0x00018000ff157b82 */ /* 0x000e620000000800 */
[-CC-:B----4-:R-:W-:Y:S02]  /*0990*/  SHF.R.U64 R27, R16, R18.reuse, R11.reuse ;  /* 0x00000012101b7219 */ /* 0x190fe4000000120b */
[----:B------:R-:W-:-:S05]  /*09a0*/  SHF.R.U32.HI R8, RZ, R18, R11 ;  /* 0x00000012ff087219 */ /* 0x000fca000001160b */
[----:B------:R-:W4:Y:S01]  /*09b0*/  LDC R20, c[0x0][0x648] ;  /* 0x00019200ff147b82 */ /* 0x000f220000000800 */
[-CC-:B0-----:R-:W-:Y:S02]  /*09c0*/  SHF.R.U64 R18, R27, R13.reuse, R8.reuse ;  /* 0x0000000d1b127219 */ /* 0x181fe40000001208 */
[-C--:B------:R-:W-:Y:S02]  /*09d0*/  SHF.L.U32 R6, R6, R13.reuse, RZ ;  /* 0x0000000d06067219 */ /* 0x080fe400000006ff */
[-C--:B------:R-:W-:Y:S02]  /*09e0*/  SHF.R.U32.HI R8, RZ, R13.reuse, R8 ;  /* 0x0000000dff087219 */ /* 0x080fe40000011608 */
[----:B------:R-:W-:Y:S01]  /*09f0*/  LOP3.LUT R14, RZ, R6, RZ, 0x33, !PT ;  /* 0x00000006ff0e7212 */ /* 0x000fe200078e33ff */
[----:B------:R-:W0:Y:S01]  /*0a00*/  LDC R25, c[0x0][0x638] ;  /* 0x00018e00ff197b82 */ /* 0x000e220000000800 */
[----:B------:R-:W-:Y:S01]  /*0a10*/  SHF.L.U32 R11, R12, R13, RZ ;  /* 0x0000000d0c0b7219 */ /* 0x000fe200000006ff */
[----:B------:R-:W-:-:S02]  /*0a20*/  IMAD.MOV.U32 R6, RZ, RZ, R18 ;  /* 0x000000ffff067224 */ /* 0x000fc400078e0012 */
[----:B--2---:R-:W-:-:S04]  /*0a30*/  IMAD.MOV.U32 R7, RZ, RZ, R8 ;  /* 0x000000ffff077224 */ /* 0x004fc800078e0008 */
[----:B------:R-:W2:Y:S01]  /*0a40*/  LDC R24, c[0x0][0x610] ;  /* 0x00018400ff187b82 */ /* 0x000ea20000000800 */
[----:B---3--:R-:W-:Y:S05]  /*0a50*/  @!P0 BRA `(.L_x_6) ;  /* 0x0000000000288947 */ /* 0x008fea0003800000 */
[----:B------:R-:W3:Y:S02]  /*0a60*/  LDC R13, c[0x0][0x64c] ;  /* 0x00019300ff0d7b82 */ /* 0x000ee40000000800 */
[----:B---3--:R-:W-:-:S05]  /*0a70*/  IADD3 R13, P0, R18, R13, RZ ;  /* 0x0000000d120d7210 */ /* 0x008fca0007f1e0ff */
        /* <DEDUP_REMOVED lines=8> */
.L_x_6:
[----:B----4-:R-:W-:Y:S01]  /*0b00*/  SHF.R.U64 R6, R6, R20, R7 ;  /* 0x0000001406067219 */ /* 0x010fe20000001207 */
[----:B-1----:R-:W-:Y:S01]  /*0b10*/  VIADD R7, R21, 0xffffffff ;  /* 0xffffffff15077836 */ /* 0x002fe20000000000 */
[----:B------:R-:W-:Y:S01]  /*0b20*/  LOP3.LUT R14, R27, R14, RZ, 0xc0, !PT ;  /* 0x0000000e1b0e7212 */ /* 0x000fe200078ec0ff */
[----:B------:R-:W-:Y:S02]  /*0b30*/  IMAD.MOV R15, RZ, RZ, -R15 ;  /* 0x000000ffff0f7224 */ /* 0x000fe400078e0a0f */
[----:B------:R-:W-:Y:S01]  /*0b40*/  IMAD.MOV R8, RZ, RZ, -R6 ;  /* 0x000000ffff087224 */ /* 0x000fe200078e0a06 */
[----:B------:R-:W-:Y:S01]  /*0b50*/  LOP3.LUT R7, R16, R7, RZ, 0xc0, !PT ;  /* 0x0000000710077212 */ /* 0x000fe200078ec0ff */
[----:B------:R-:W-:Y:S02]  /*0b60*/  IMAD R14, R11, R6, R14 ;  /* 0x000000060b0e7224 */ /* 0x000fe400078e020e */
[----:B------:R-:W-:Y:S02]  /*0b70*/  @P3 IMAD R5, R17, R15, R10 ;  /* 0x0000000f11053224 */ /* 0x000fe400078e020a */
[----:B0-----:R-:W-:-:S02]  /*0b80*/  IMAD R6, R8, R25, R18 ;  /* 0x0000001908067224 */ /* 0x001fc400078e0212 */
[----:B--2---:R-:W-:Y:S02]  /*0b90*/  IMAD R5, R14, R24, R5 ;  /* 0x000000180e057224 */ /* 0x004fe400078e0205 */
[----:B------:R-:W-:Y:S02]  /*0ba0*/  IMAD R6, R6, R21, R7 ;  /* 0x0000001506067224 */ /* 0x000fe400078e0207 */
[----:B------:R-:W-:-:S03]  /*0bb0*/  IMAD.MOV.U32 R12, RZ, RZ, 0x1 ;  /* 0x00000001ff0c7424 */ /* 0x000fc600078e00ff */
[----:B------:R-:W-:Y:S02]  /*0bc0*/  SEL R7, R6, R5, !P3 ;  /* 0x0000000506077207 */ /* 0x000fe40005800000 */
[----:B------:R-:W-:Y:S01]  /*0bd0*/  SEL R6, R5, R6, !P3 ;  /* 0x0000000605067207 */ /* 0x000fe20005800000 */
[----:B------:R-:W-:-:S07]  /*0be0*/  IMAD.MOV.U32 R5, RZ, RZ, R26 ;  /* 0x000000ffff057224 */ /* 0x000fce00078e001a */
.L_x_4:
[----:B------:R-:W-:-:S08]  /*0bf0*/  NOP ;  /* 0x0000000000007918 */ /* 0x000fd00000000000 */
[----:B------:R-:W0:Y:S02]  /*0c00*/  USETMAXREG.TRY_ALLOC.CTAPOOL UP0, 0xe8 ;  /* 0x000000e8000079c8 */ /* 0x000e240008000600 */
[----:B0-----:R-:W-:-:S13]  /*0c10*/  PLOP3.LUT P0, PT, PT, PT, UP0, 0x80, 0x0 ;  /* 0x000000000000781c */ /* 0x001fda0003f0f008 */
[----:B------:R-:W-:Y:S05]  /*0c20*/  @!P0 BRA `(.L_x_4) ;  /* 0xfffffffc00f08947 */ /* 0x000fea000383ffff */
[----:B------:R-:W-:Y:S01]  /*0c30*/  ULDC.64 UR4, c[0x0][0x598] ;  /* 0x0001660000047ab9 */ /* 0x000fe20000000a00 */
[----:B------:R-:W-:Y:S01]  /*0c40*/  ULDC.64 UR20, c[0x0][0x208] ;  /* 0x0000820000147ab9 */ /* 0x000fe20000000a00 */
[----:B------:R-:W-:-:S04]  /*0c50*/  ISETP.NE.U32.AND P0, PT, RZ, UR4, PT ;  /* 0x00000004ff007c0c */ /* 0x000fc8000bf05070 */
[----:B------:R-:W-:-:S13]  /*0c60*/  ISETP.NE.AND.EX P0, PT, RZ, UR5, PT, P0 ;  /* 0x00000005ff007c0c */ /* 0x000fda000bf05300 */
[----:B------:R-:W-:Y:S05]  /*0c70*/  @!P0 BRA `(.L_x_7) ;  /* 0x00000000001c8947 */ /* 0x000fea0003800000 */
[----:B------:R-:W0:Y:S02]  /*0c80*/  LDC.64 R8, c[0x0][0x598] ;  /* 0x00016600ff087b82 */ /* 0x000e240000000a00 */
[----:B0-----:R-:W2:Y:S02]  /*0c90*/  LDG.E.64 R8, desc[UR20][R8.64] ;  /* 0x0000001408087981 */ /* 0x001ea4000c1e1b00 */
[----:B--2---:R-:W-:-:S04]  /*0ca0*/  ISETP.NE.U32.AND P0, PT, R8, RZ, PT ;  /* 0x000000ff0800720c */ /* 0x004fc80003f05070 */
[----:B------:R-:W-:-:S13]  /*0cb0*/  ISETP.NE.AND.EX P0, PT, R9, RZ, PT, P0 ;  /* 0x000000ff0900720c */ /* 0x000fda0003f05300 */
[----:B------:R-:W-:Y:S05]  /*0cc0*/  @!P0 BRA `(.L_x_7) ;  /* 0x0000000000088947 */ /* 0x000fea0003800000 */
[----:B------:R0:W5:Y:S01]  /*0cd0*/  LD.E R8, desc[UR20][R8.64] ;  /* 0x0000001408087980 */ /* 0x000162000c101900 */
[----:B------:R-:W-:Y:S05]  /*0ce0*/  BRA `(.L_x_8) ;  /* 0x0000000000207947 */ /* 0x000fea0003800000 */
.L_x_7:
[----:B------:R-:W-:Y:S02]  /*0cf0*/  ULDC.64 UR4, c[0x0][0x588] ;  /* 0x0001620000047ab9 */ /* 0x000fe40000000a00 */
[----:B------:R-:W-:-:S04]  /*0d00*/  ISETP.NE.U32.AND P0, PT, RZ, UR4, PT ;  /* 0x00000004ff007c0c */ /* 0x000fc8000bf05070 */
[----:B------:R-:W-:-:S13]  /*0d10*/  ISETP.NE.AND.EX P0, PT, RZ, UR5, PT, P0 ;  /* 0x00000005ff007c0c */ /* 0x000fda000bf05300 */
[----:B------:R-:W-:Y:S05]  /*0d20*/  @!P0 BRA `(.L_x_9) ;  /* 0x00000000000c8947 */ /* 0x000fea0003800000 */
[----:B------:R-:W0:Y:S02]  /*0d30*/  LDC.64 R8, c[0x0][0x588] ;  /* 0x00016200ff087b82 */ /* 0x000e240000000a00 */
[----:B0-----:R1:W5:Y:S01]  /*0d40*/  LDG.E R8, desc[UR20][R8.64] ;  /* 0x0000001408087981 */ /* 0x001362000c1e1900 */
[----:B------:R-:W-:Y:S05]  /*0d50*/  BRA `(.L_x_8) ;  /* 0x0000000000047947 */ /* 0x000fea0003800000 */
.L_x_9:
[----:B------:R-:W2:Y:S02]  /*0d60*/  LDC R8, c[0x0][0x580] ;  /* 0x00016000ff087b82 */ /* 0x000ea40000000800 */
.L_x_8:
[----:B------:R-:W-:Y:S02]  /*0d70*/  ULDC.64 UR4, c[0x0][0x5a0] ;  /* 0x0001680000047ab9 */ /* 0x000fe40000000a00 */
[----:B------:R-:W-:-:S04]  /*0d80*/  ISETP.NE.U32.AND P0, PT, RZ, UR4, PT ;  /* 0x00000004ff007c0c */ /* 0x000fc8000bf05070 */
[----:B------:R-:W-:-:S13]  /*0d90*/  ISETP.NE.AND.EX P0, PT, RZ, UR5, PT, P0 ;  /* 0x00000005ff007c0c */ /* 0x000fda000bf05300 */
[----:B------:R-:W-:Y:S05]  /*0da0*/  @!P0 BRA `(.L_x_10) ;  /* 0x00000000001c8947 */ /* 0x000fea0003800000 */
[----:B------:R-:W3:Y:S02]  /*0db0*/  LDC.64 R10, c[0x0][0x5a0] ;  /* 0x00016800ff0a7b82 */ /* 0x000ee40000000a00 */
[----:B---3--:R-:W3:Y:S02]  /*0dc0*/  LDG.E.64 R10, desc[UR20][R10.64] ;  /* 0x000000140a0a7981 */ /* 0x008ee4000c1e1b00 */
[----:B---3--:R-:W-:-:S04]  /*0dd0*/  ISETP.NE.U32.AND P0, PT, R10, RZ, PT ;  /* 0x000000ff0a00720c */ /* 0x008fc80003f05070 */
[----:B------:R-:W-:-:S13]  /*0de0*/  ISETP.NE.AND.EX P0, PT, R11, RZ, PT, P0 ;  /* 0x000000ff0b00720c */ /* 0x000fda0003f05300 */
[----:B------:R-:W-:Y:S05]  /*0df0*/  @!P0 BRA `(.L_x_10) ;  /* 0x0000000000088947 */ /* 0x000fea0003800000 */
[----:B01----:R0:W5:Y:S01]  /*0e00*/  LD.E R9, desc[UR20][R10.64] ;  /* 0x000000140a097980 */ /* 0x003162000c101900 */
[----:B------:R-:W-:Y:S05]  /*0e10*/  BRA `(.L_x_11) ;  /* 0x0000000000207947 */ /* 0x000fea0003800000 */
.L_x_10:
[----:B------:R-:W-:Y:S02]  /*0e20*/  ULDC.64 UR4, c[0x0][0x590] ;  /* 0x0001640000047ab9 */ /* 0x000fe40000000a00 */
[----:B------:R-:W-:-:S04]  /*0e30*/  ISETP.NE.U32.AND P0, PT, RZ, UR4, PT ;  /* 0x00000004ff007c0c */ /* 0x000fc8000bf05070 */
[----:B------:R-:W-:-:S13]  /*0e40*/  ISETP.NE.AND.EX P0, PT, RZ, UR5, PT, P0 ;  /* 0x00000005ff007c0c */ /* 0x000fda000bf05300 */
[----:B------:R-:W-:Y:S05]  /*0e50*/  @!P0 BRA `(.L_x_12) ;  /* 0x00000000000c8947 */ /* 0x000fea0003800000 */
[----:B------:R-:W0:Y:S02]  /*0e60*/  LDC.64 R10, c[0x0][0x590] ;  /* 0x00016400ff0a7b82 */ /* 0x000e240000000a00 */
[----:B01----:R1:W5:Y:S01]  /*0e70*/  LDG.E R9, desc[UR20][R10.64] ;  /* 0x000000140a097981 */ /* 0x003362000c1e1900 */
[----:B------:R-:W-:Y:S05]  /*0e80*/  BRA `(.L_x_11) ;  /* 0x0000000000047947 */ /* 0x000fea0003800000 */
.L_x_12:
[----:B01----:R-:W3:Y:S02]  /*0e90*/  LDC R9, c[0x0][0x584] ;  /* 0x00016100ff097b82 */ /* 0x003ee40000000800 */
.L_x_11:
[----:B------:R-:W-:-:S13]  /*0ea0*/  LOP3.LUT P0, RZ, R12, 0xff, RZ, 0xc0, !PT ;  /* 0x000000ff0cff7812 */ /* 0x000fda000780c0ff */
[----:B------:R-:W-:Y:S05]  /*0eb0*/  @!P0 EXIT ;  /* 0x000000000000894d */ /* 0x000fea0003800000 */
[----:B------:R-:W-:Y:S01]  /*0ec0*/  ULDC UR4, c[0x0][0x28c] ;  /* 0x0000a30000047ab9 */ /* 0x000fe20000000800 */
[----:B------:R-:W-:Y:S01]  /*0ed0*/  LOP3.LUT R142, R4, 0x1, RZ, 0xfc, !PT ;  /* 0x00000001048e7812 */ /* 0x000fe200078efcff */
[----:B------:R-:W-:-:S04]  /*0ee0*/  UIADD3 UR4, UR4, 0x7f, URZ ;  /* 0x0000007f04047890 */ /* 0x000fc8000fffe03f */
[----:B------:R-:W-:-:S04]  /*0ef0*/  USHF.R.S32.HI UR5, URZ, 0x1f, UR4 ;  /* 0x0000001f3f057899 */ /* 0x000fc80008011404 */
[----:B------:R-:W-:-:S03]  /*0f00*/  ULEA.HI UR5, UR5, UR4, URZ, 0x7 ;  /* 0x0000000405057291 */ /* 0x000fc6000f8f383f */
[----:B------:R-:W-:Y:S01]  /*0f10*/  UMOV UR4, URZ ;  /* 0x0000003f00047c82 */ /* 0x000fe20008000000 */
[----:B------:R-:W-:-:S03]  /*0f20*/  USHF.R.S32.HI UR9, URZ, 0x7, UR5 ;  /* 0x000000073f097899 */ /* 0x000fc60008011405 */
[----:B------:R-:W-:-:S09]  /*0f30*/  UMOV UR5, URZ ;  /* 0x0000003f00057c82 */ /* 0x000fd20008000000 */
.L_x_165:
[----:B01----:R-:W-:Y:S01]  /*0f40*/  LOP3.LUT R10, R0, 0x80, RZ, 0xc0, !PT ;  /* 0x00000080000a7812 */ /* 0x003fe200078ec0ff */
[----:B------:R-:W0:Y:S01]  /*0f50*/  S2UR UR13, SR_CgaCtaId ;  /* 0x00000000000d79c3 */ /* 0x000e220000008800 */
[----:B------:R-:W-:Y:S01]  /*0f60*/  UMOV UR12, 0x400 ;  /* 0x00000400000c7882 */ /* 0x000fe20000000000 */
[----:B------:R-:W-:Y:S01]  /*0f70*/  UMOV UR6, URZ ;  /* 0x0000003f00067c82 */ /* 0x000fe20008000000 */
[----:B------:R-:W-:Y:S01]  /*0f80*/  SHF.R.U32.HI R10, RZ, 0x7, R10 ;  /* 0x00000007ff0a7819 */ /* 0x000fe2000001160a */
[----:B------:R-:W-:Y:S01]  /*0f90*/  UMOV UR7, URZ ;  /* 0x0000003f00077c82 */ /* 0x000fe20008000000 */
[----:B------:R-:W-:Y:S02]  /*0fa0*/  CS2R R18, SRZ ;  /* 0x0000000000127805 */ /* 0x000fe4000001ff00 */
[----:B------:R-:W-:Y:S02]  /*0fb0*/  CS2R R16, SRZ ;  /* 0x0000000000107805 */ /* 0x000fe4000001ff00 */
[----:B------:R-:W-:Y:S01]  /*0fc0*/  CS2R R20, SRZ ;  /* 0x0000000000147805 */ /* 0x000fe2000001ff00 */
[----:B------:R-:W1:Y:S01]  /*0fd0*/  LDC R11, c[0x0][0x28c] ;  /* 0x0000a300ff0b7b82 */ /* 0x000e620000000800 */
[----:B----4-:R-:W4:Y:S01]  /*0fe0*/  SHFL.IDX PT, R10, R10, RZ, 0x1f ;  /* 0x00001fff0a0a7589 */ /* 0x010f2200000e0000 */
[----:B------:R-:W-:-:S02]  /*0ff0*/  CS2R R22, SRZ ;  /* 0x0000000000167805 */ /* 0x000fc4000001ff00 */
[----:B------:R-:W-:Y:S02]  /*1000*/  CS2R R88, SRZ ;  /* 0x0000000000587805 */ /* 0x000fe4000001ff00 */
[----:B------:R-:W-:Y:S02]  /*1010*/  CS2R R90, SRZ ;  /* 0x00000000005a7805 */ /* 0x000fe4000001ff00 */
[----:B------:R-:W-:Y:S02]  /*1020*/  CS2R R92, SRZ ;  /* 0x00000000005c7805 */ /* 0x000fe4000001ff00 */
[----:B------:R-:W-:Y:S02]  /*1030*/  CS2R R96, SRZ ;  /* 0x0000000000607805 */ /* 0x000fe4000001ff00 */
[----:B------:R-:W-:Y:S02]  /*1040*/  CS2R R94, SRZ ;  /* 0x00000000005e7805 */ /* 0x000fe4000001ff00 */
        /* <DEDUP_REMOVED lines=16> */
[----:B-1----:R-:W-:Y:S02]  /*1150*/  ISETP.GE.AND P0, PT, R11, 0x1, PT ;  /* 0x000000010b00780c */ /* 0x002fe40003f06270 */
[----:B------:R-:W-:Y:S02]  /*1160*/  CS2R R130, SRZ ;  /* 0x0000000000827805 */ /* 0x000fe4000001ff00 */
[----:B----4-:R-:W-:-:S02]  /*1170*/  R2UR UR8, R10 ;  /* 0x000000000a0872ca */ /* 0x010fc400000e0000 */
[----:B------:R-:W-:Y:S02]  /*1180*/  CS2R R132, SRZ ;  /* 0x0000000000847805 */ /* 0x000fe4000001ff00 */
[----:B------:R-:W-:Y:S02]  /*1190*/  CS2R R134, SRZ ;  /* 0x0000000000867805 */ /* 0x000fe4000001ff00 */
[----:B------:R-:W-:Y:S02]  /*11a0*/  CS2R R136, SRZ ;  /* 0x0000000000887805 */ /* 0x000fe4000001ff00 */
[----:B------:R-:W-:Y:S02]  /*11b0*/  CS2R R138, SRZ ;  /* 0x00000000008a7805 */ /* 0x000fe4000001ff00 */
[----:B------:R-:W-:Y:S01]  /*11c0*/  CS2R R140, SRZ ;  /* 0x00000000008c7805 */ /* 0x000fe2000001ff00 */
[----:B------:R-:W-:Y:S01]  /*11d0*/  IMAD.MOV.U32 R143, RZ, RZ, RZ ;  /* 0x000000ffff8f7224 */ /* 0x000fe200078e00ff */
[----:B------:R-:W-:Y:S01]  /*11e0*/  CS2R R56, SRZ ;  /* 0x0000000000387805 */ /* 0x000fe2000001ff00 */
[----:B------:R-:W-:Y:S01]  /*11f0*/  IMAD.MOV.U32 R145, RZ, RZ, RZ ;  /* 0x000000ffff917224 */ /* 0x000fe200078e00ff */
[----:B------:R-:W-:Y:S01]  /*1200*/  CS2R R58, SRZ ;  /* 0x00000000003a7805 */ /* 0x000fe2000001ff00 */
[----:B--23--:R-:W-:Y:S01]  /*1210*/  IMAD.U32 R13, RZ, RZ, UR4 ;  /* 0x00000004ff0d7e24 */ /* 0x00cfe2000f8e00ff */
[----:B------:R-:W-:-:S02]  /*1220*/  CS2R R60, SRZ ;  /* 0x00000000003c7805 */ /* 0x000fc4000001ff00 */
[----:B------:R-:W-:Y:S01]  /*1230*/  CS2R R62, SRZ ;  /* 0x00000000003e7805 */ /* 0x000fe2000001ff00 */
[----:B------:R-:W-:Y:S01]  /*1240*/  ULEA.HI UR10, UR8, UR8, URZ, 0x1 ;  /* 0x00000008080a7291 */ /* 0x000fe2000f8f083f */
[----:B------:R-:W-:Y:S02]  /*1250*/  CS2R R64, SRZ ;  /* 0x0000000000407805 */ /* 0x000fe4000001ff00 */
[----:B------:R-:W-:Y:S02]  /*1260*/  CS2R R66, SRZ ;  /* 0x0000000000427805 */ /* 0x000fe4000001ff00 */
[----:B------:R-:W-:Y:S01]  /*1270*/  CS2R R68, SRZ ;  /* 0x0000000000447805 */ /* 0x000fe2000001ff00 */
[----:B------:R-:W-:Y:S01]  /*1280*/  ULOP3.LUT UR11, UR10, 0x7fffe, URZ, 0xc0, !UPT ;  /* 0x0007fffe0a0b7892 */ /* 0x000fe2000f8ec03f */
[----:B------:R-:W-:Y:S01]  /*1290*/  CS2R R70, SRZ ;  /* 0x0000000000467805 */ /* 0x000fe2000001ff00 */
[----:B0-----:R-:W-:Y:S01]  /*12a0*/  ULEA UR10, UR13, UR12, 0x18 ;  /* 0x0000000c0d0a7291 */ /* 0x001fe2000f8ec03f */
[----:B------:R-:W-:Y:S01]  /*12b0*/  CS2R R72, SRZ ;  /* 0x0000000000487805 */ /* 0x000fe2000001ff00 */
[----:B------:R-:W-:Y:S01]  /*12c0*/  UIADD3 UR11, UR8, -UR11, URZ ;  /* 0x8000000b080b7290 */ /* 0x000fe2000fffe03f */
[----:B------:R-:W-:Y:S01]  /*12d0*/  CS2R R74, SRZ ;  /* 0x00000000004a7805 */ /* 0x000fe2000001ff00 */
[----:B------:R-:W-:Y:S01]  /*12e0*/  UMOV UR12, UR5 ;  /* 0x00000005000c7c82 */ /* 0x000fe20008000000 */
[----:B------:R-:W-:Y:S01]  /*12f0*/  UMOV UR8, URZ ;  /* 0x0000003f00087c82 */ /* 0x000fe20008000000 */
[----:B------:R-:W-:Y:S01]  /*1300*/  ULEA UR11, UR11, UR10, 0xd ;  /* 0x0000000a0b0b7291 */ /* 0x000fe2000f8e683f */
[----:B------:R-:W-:-:S02]  /*1310*/  CS2R R76, SRZ ;  /* 0x00000000004c7805 */ /* 0x000fc4000001ff00 */
[----:B------:R-:W-:Y:S02]  /*1320*/  CS2R R78, SRZ ;  /* 0x00000000004e7805 */ /* 0x000fe4000001ff00 */
[----:B------:R-:W-:Y:S01]  /*1330*/  CS2R R80, SRZ ;  /* 0x0000000000507805 */ /* 0x000fe2000001ff00 */
[----:B------:R-:W-:Y:S01]  /*1340*/  UIADD3 UR11, UR11, 0x100, URZ ;  /* 0x000001000b0b7890 */ /* 0x000fe2000fffe03f */
[----:B------:R-:W-:Y:S02]  /*1350*/  CS2R R82, SRZ ;  /* 0x0000000000527805 */ /* 0x000fe4000001ff00 */
[----:B------:R-:W-:Y:S02]  /*1360*/  CS2R R84, SRZ ;  /* 0x0000000000547805 */ /* 0x000fe4000001ff00 */
[----:B------:R-:W-:Y:S01]  /*1370*/  CS2R R86, SRZ ;  /* 0x0000000000567805 */ /* 0x000fe2000001ff00 */
[----:B------:R-:W-:Y:S01]  /*1380*/  USHF.R.U32.HI UR11, URZ, 0x4, UR11 ;  /* 0x000000043f0b7899 */ /* 0x000fe2000801160b */
[----:B------:R-:W-:-:S02]  /*1390*/  CS2R R24, SRZ ;  /* 0x0000000000187805 */ /* 0x000fc4000001ff00 */
[----:B------:R-:W-:Y:S02]  /*13a0*/  CS2R R26, SRZ ;  /* 0x00000000001a7805 */ /* 0x000fe4000001ff00 */
[----:B------:R-:W-:Y:S01]  /*13b0*/  CS2R R28, SRZ ;  /* 0x00000000001c7805 */ /* 0x000fe2000001ff00 */
[----:B------:R-:W-:Y:S01]  /*13c0*/  ULOP3.LUT UR11, UR11, 0x3fff, URZ, 0xc0, !UPT ;  /* 0x00003fff0b0b7892 */ /* 0x000fe2000f8ec03f */
        /* <DEDUP_REMOVED lines=12> */
[----:B------:R-:W-:Y:S01]  /*1490*/  CS2R R54, SRZ ;  /* 0x0000000000367805 */ /* 0x000fe2000001ff00 */
[----:B------:R-:W-:Y:S06]  /*14a0*/  @!P0 BRA `(.L_x_13) ;  /* 0x0000000800a08947 */ /* 0x000fec0003800000 */
[----:B------:R-:W-:-:S13]  /*14b0*/  ISETP.NE.AND P1, PT, R142, 0x3, PT ;  /* 0x000000038e00780c */ /* 0x000fda0003f25270 */
[----:B------:R-:W-:Y:S05]  /*14c0*/  @!P1 BRA `(.L_x_14) ;  /* 0x0000000000049947 */ /* 0x000fea0003800000 */
[----:B------:R-:W-:Y:S01]  /*14d0*/  BPT.TRAP 0x1 ;  /* 0x000000040000795c */ /* 0x000fe20000300000 */
.L_x_14:
[----:B------:R-:W-:Y:S01]  /*14e0*/  ULEA UR6, UR5, UR10, 0x3 ;  /* 0x0000000a05067291 */ /* 0x000fe2000f8e183f */
[----:B------:R-:W-:-:S05]  /*14f0*/  IMAD.U32 R10, RZ, RZ, UR4 ;  /* 0x00000004ff0a7e24 */ /* 0x000fca000f8e00ff */
[----:B------:R-:W-:-:S04]  /*1500*/  SHF.L.U32 R10, R10, 0x1f, RZ ;  /* 0x0000001f0a0a7819 */ /* 0x000fc800000006ff */
[----:B------:R0:W1:Y:S01]  /*1510*/  SYNCS.PHASECHK.TRANS64.TRYWAIT P0, [UR6], R10 ;  /* 0x0000000aff0075a7 */ /* 0x0000620008000146 */
[----:B------:R-:W-:Y:S05]  /*1520*/  @!P1 BRA `(.L_x_15) ;  /* 0x0000000000049947 */ /* 0x000fea0003800000 */
[----:B------:R-:W-:Y:S01]  /*1530*/  BPT.TRAP 0x1 ;  /* 0x000000040000795c */ /* 0x000fe20000300000 */
.L_x_15:
[----:B-1----:R-:W-:Y:S05]  /*1540*/  @P0 BRA `(.L_x_16) ;  /* 0x0000000000080947 */ /* 0x002fea0003800000 */
[----:B------:R-:W1:Y:S02]  /*1550*/  SYNCS.PHASECHK.TRANS64.TRYWAIT P0, [UR6], R10 ;  /* 0x0000000aff0075a7 */ /* 0x000e640008000146 */
[----:B-1----:R-:W-:Y:S05]  /*1560*/  @!P0 BRA `(.L_x_17) ;  /* 0x0000008000688947 */ /* 0x002fea0003800000 */
.L_x_16:
[----:B------:R-:W-:Y:S01]  /*1570*/  UIADD3 UR6, UR10, 0x28100, URZ ;  /* 0x000281000a067890 */ /* 0x000fe2000fffe03f */
[----:B------:R-:W-:Y:S01]  /*1580*/  WARPGROUP.ARRIVE ;  /* 0x00000000000079c5 */ /* 0x000fe20000000000 */
[----:B------:R-:W-:Y:S01]  /*1590*/  ULOP3.LUT UR8, UR11, 0x10000, URZ, 0xfc, !UPT ;  /* 0x000100000b087892 */ /* 0x000fe2000f8efc3f */
[----:B------:R-:W-:Y:S01]  /*15a0*/  CS2R R18, SRZ ;  /* 0x0000000000127805 */ /* 0x000fe2000001ff00 */
[----:B------:R-:W-:Y:S01]  /*15b0*/  USHF.R.U32.HI UR6, URZ, 0x4, UR6 ;  /* 0x000000043f067899 */ /* 0x000fe20008011606 */
[----:B------:R-:W-:Y:S01]  /*15c0*/  CS2R R16, SRZ ;  /* 0x0000000000107805 */ /* 0x000fe2000001ff00 */
[----:B------:R-:W-:Y:S01]  /*15d0*/  ULEA UR8, UR5, UR8, 0xb ;  /* 0x0000000805087291 */ /* 0x000fe2000f8e583f */
[----:B------:R-:W-:Y:S01]  /*15e0*/  CS2R R20, SRZ ;  /* 0x0000000000147805 */ /* 0x000fe2000001ff00 */
[----:B------:R-:W-:Y:S01]  /*15f0*/  ULOP3.LUT UR6, UR6, 0x3fff, URZ, 0xc0, !UPT ;  /* 0x00003fff06067892 */ /* 0x000fe2000f8ec03f */
[----:B------:R-:W-:Y:S01]  /*1600*/  CS2R R22, SRZ ;  /* 0x0000000000167805 */ /* 0x000fe2000001ff00 */
[----:B------:R-:W-:Y:S01]  /*1610*/  UMOV UR13, 0x40000040 ;  /* 0x40000040000d7882 */ /* 0x000fe20000000000 */
[----:B------:R-:W-:Y:S01]  /*1620*/  UMOV UR15, 0x40000040 ;  /* 0x40000040000f7882 */ /* 0x000fe20000000000 */
[----:B------:R-:W-:Y:S01]  /*1630*/  ULOP3.LUT UR6, UR6, 0x10000, URZ, 0xfc, !UPT ;  /* 0x0001000006067892 */ /* 0x000fe2000f8efc3f */
[----:B------:R-:W-:Y:S01]  /*1640*/  CS2R R88, SRZ ;  /* 0x0000000000587805 */ /* 0x000fe2000001ff00 */
[----:B------:R-:W-:Y:S01]  /*1650*/  UMOV UR12, UR8 ;  /* 0x00000008000c7c82 */ /* 0x000fe20008000000 */
[----:B------:R-:W-:Y:S01]  /*1660*/  CS2R R90, SRZ ;  /* 0x00000000005a7805 */ /* 0x000fe2000001ff00 */
[----:B------:R-:W-:Y:S01]  /*1670*/  ULEA UR7, UR5, UR6, 0x9 ;  /* 0x0000000605077291 */ /* 0x000fe2000f8e483f */
[----:B------:R-:W-:Y:S01]  /*1680*/  CS2R R92, SRZ ;  /* 0x00000000005c7805 */ /* 0x000fe2000001ff00 */
[----:B------:R-:W-:Y:S01]  /*1690*/  UIADD3 UR6, UR8, 0x400, URZ ;  /* 0x0000040008067890 */ /* 0x000fe2000fffe03f */
[----:B------:R-:W-:-:S02]  /*16a0*/  CS2R R96, SRZ ;  /* 0x0000000000607805 */ /* 0x000fc4000001ff00 */
[----:B------:R-:W-:Y:S02]  /*16b0*/  CS2R R94, SRZ ;  /* 0x00000000005e7805 */ /* 0x000fe4000001ff00 */
[----:B------:R-:W-:Y:S02]  /*16c0*/  CS2R R98, SRZ ;  /* 0x0000000000627805 */ /* 0x000fe4000001ff00 */
[----:B------:R-:W-:Y:S01]  /*16d0*/  CS2R R100, SRZ ;  /* 0x0000000000647805 */ /* 0x000fe2000001ff00 */
[----:B------:R-:W-:Y:S01]  /*16e0*/  UMOV UR14, UR7 ;  /* 0x00000007000e7c82 */ /* 0x000fe20008000000 */
[----:B------:R-:W-:Y:S01]  /*16f0*/  CS2R R102, SRZ ;  /* 0x0000000000667805 */ /* 0x000fe2000001ff00 */
[----:B------:R-:W-:Y:S01]  /*1700*/  QGMMA.64x64x32.F32.E4M3.E4M3 R56, gdesc[UR12], RZ, !UPT ;  /* 0x00e000000c3879f3 */ /* 0x000fe2000c7008ff */
[----:B------:R-:W-:Y:S01]  /*1710*/  UMOV UR12, UR6 ;  /* 0x00000006000c7c82 */ /* 0x000fe20008000000 */
[----:B------:R-:W-:Y:S01]  /*1720*/  UMOV UR13, 0x40000040 ;  /* 0x40000040000d7882 */ /* 0x000fe20000000000 */
[----:B------:R-:W-:Y:S01]  /*1730*/  UIADD3 UR6, UR8, 0x402, URZ ;  /* 0x0000040208067890 */ /* 0x000fe2000fffe03f */
[----:B------:R-:W-:Y:S01]  /*1740*/  QGMMA.64x64x32.F32.E4M3.E4M3 R24, gdesc[UR12], RZ, !UPT ;  /* 0x00e000000c1879f3 */ /* 0x000fe2000c7008ff */
[----:B------:R-:W-:Y:S01]  /*1750*/  UIADD3 UR12, UR8, 0x2, URZ ;  /* 0x00000002080c7890 */ /* 0x000fe2000fffe03f */
[----:B------:R-:W-:Y:S01]  /*1760*/  CS2R R104, SRZ ;  /* 0x0000000000687805 */ /* 0x000fe2000001ff00 */
[----:B------:R-:W-:Y:S01]  /*1770*/  UIADD3 UR14, UR7, 0x2, URZ ;  /* 0x00000002070e7890 */ /* 0x000fe2000fffe03f */
[----:B------:R-:W-:Y:S01]  /*1780*/  CS2R R108, SRZ ;  /* 0x00000000006c7805 */ /* 0x000fe2000001ff00 */
[----:B------:R-:W-:Y:S01]  /*1790*/  UMOV UR13, 0x40000040 ;  /* 0x40000040000d7882 */ /* 0x000fe20000000000 */
[----:B------:R-:W-:Y:S01]  /*17a0*/  UMOV UR15, 0x40000040 ;  /* 0x40000040000f7882 */ /* 0x000fe20000000000 */
        /* <DEDUP_REMOVED lines=16> */
[----:B------:R-:W-:Y:S01]  /*18b0*/  CS2R R140, SRZ ;  /* 0x00000000008c7805 */ /* 0x000fe2000001ff00 */
[----:B------:R-:W-:Y:S02]  /*18c0*/  IMAD.MOV.U32 R143, RZ, RZ, RZ ;  /* 0x000000ffff8f7224 */ /* 0x000fe400078e00ff */
[----:B------:R-:W-:Y:S01]  /*18d0*/  IMAD.MOV.U32 R145, RZ, RZ, RZ ;  /* 0x000000ffff917224 */ /* 0x000fe200078e00ff */
[----:B------:R-:W-:Y:S01]  /*18e0*/  QGMMA.64x64x32.F32.E4M3.E4M3 R56, gdesc[UR12], R56 ;  /* 0x00e000000c3879f3 */ /* 0x000fe20008700838 */
[----:B------:R-:W-:Y:S01]  /*18f0*/  UMOV UR12, UR6 ;  /* 0x00000006000c7c82 */ /* 0x000fe20008000000 */
[----:B------:R-:W-:Y:S01]  /*1900*/  UMOV UR13, 0x40000040 ;  /* 0x40000040000d7882 */ /* 0x000fe20000000000 */
[----:B------:R-:W-:Y:S01]  /*1910*/  UIADD3 UR6, UR8, 0x404, URZ ;  /* 0x0000040408067890 */ /* 0x000fe2000fffe03f */
[----:B------:R-:W-:Y:S01]  /*1920*/  QGMMA.64x64x32.F32.E4M3.E4M3 R24, gdesc[UR12], R24 ;  /* 0x00e000000c1879f3 */ /* 0x000fe20008700818 */
[----:B------:R-:W-:-:S02]  /*1930*/  UIADD3 UR12, UR8, 0x4, URZ ;  /* 0x00000004080c7890 */ /* 0x000fc4000fffe03f */
[----:B------:R-:W-:Y:S01]  /*1940*/  UIADD3 UR14, UR7, 0x4, URZ ;  /* 0x00000004070e7890 */ /* 0x000fe2000fffe03f */
[----:B------:R-:W-:Y:S01]  /*1950*/  UMOV UR13, 0x40000040 ;  /* 0x40000040000d7882 */ /* 0x000fe20000000000 */
[----:B------:R-:W-:-:S07]  /*1960*/  UMOV UR15, 0x40000040 ;  /* 0x40000040000f7882 */ /* 0x000fce0000000000 */
[----:B------:R-:W-:Y:S01]  /*1970*/  QGMMA.64x64x32.F32.E4M3.E4M3 R56, gdesc[UR12], R56 ;  /* 0x00e000000c3879f3 */ /* 0x000fe20008700838 */
[----:B------:R-:W-:Y:S01]  /*1980*/  UMOV UR12, UR6 ;  /* 0x00000006000c7c82 */ /* 0x000fe20008000000 */
[----:B------:R-:W-:Y:S01]  /*1990*/  UMOV UR13, 0x40000040 ;  /* 0x40000040000d7882 */ /* 0x000fe20000000000 */
[----:B------:R-:W-:Y:S01]  /*19a0*/  UMOV UR6, 0x4 ;  /* 0x0000000400067882 */ /* 0x000fe20000000000 */
[----:B------:R-:W-:Y:S01]  /*19b0*/  QGMMA.64x64x32.F32.E4M3.E4M3 R24, gdesc[UR12], R24 ;  /* 0x00e000000c1879f3 */ /* 0x000fe20008700818 */
[----:B------:R-:W-:Y:S02]  /*19c0*/  UIADD3 UR14, UR7, 0x6, URZ ;  /* 0x00000006070e7890 */ /* 0x000fe4000fffe03f */
[----:B------:R-:W-:Y:S01]  /*19d0*/  UIADD3 UR12, UR8, 0x6, URZ ;  /* 0x00000006080c7890 */ /* 0x000fe2000fffe03f */
[----:B------:R-:W-:Y:S01]  /*19e0*/  ULDC UR7, c[0x0][0x50c] ;  /* 0x0001430000077ab9 */ /* 0x000fe20000000800 */
[----:B------:R-:W-:Y:S02]  /*19f0*/  UIADD3 UR8, UR8, 0x406, URZ ;  /* 0x0000040608087890 */ /* 0x000fe4000fffe03f */
[----:B------:R-:W-:Y:S01]  /*1a00*/  UISETP.NE.AND UP0, UPT, UR7, 0x4, UPT ;  /* 0x000000040700788c */ /* 0x000fe2000bf05270 */
[----:B------:R-:W-:Y:S01]  /*1a10*/  UMOV UR13, 0x40000040 ;  /* 0x40000040000d7882 */ /* 0x000fe20000000000 */
[----:B------:R-:W-:-:S02]  /*1a20*/  UMOV UR15, 0x40000040 ;  /* 0x40000040000f7882 */ /* 0x000fc40000000000 */
[----:B------:R-:W-:-:S06]  /*1a30*/  USEL UR7, URZ, 0x1, UP0 ;  /* 0x000000013f077887 */ /* 0x000fcc0008000000 */
[----:B------:R-:W-:Y:S01]  /*1a40*/  ISETP.NE.AND P0, PT, RZ, UR7, PT ;  /* 0x00000007ff007c0c */ /* 0x000fe2000bf05270 */
[----:B------:R-:W-:Y:S01]  /*1a50*/  QGMMA.64x64x32.F32.E4M3.E4M3 R56, gdesc[UR12], R56 ;  /* 0x00e000000c3879f3 */ /* 0x000fe20008700838 */
[----:B------:R-:W-:Y:S01]  /*1a60*/  UMOV UR12, UR8 ;  /* 0x00000008000c7c82 */ /* 0x000fe20008000000 */
[----:B------:R-:W-:Y:S02]  /*1a70*/  UMOV UR13, 0x40000040 ;  /* 0x40000040000d7882 */ /* 0x000fe40000000000 */
[----:B------:R-:W-:Y:S08]  /*1a80*/  QGMMA.64x64x32.F32.E4M3.E4M3 R24, gdesc[UR12], R24, gsb0 ;  /* 0x00e000000c1879f3 */ /* 0x000ff00008000818 */
[----:B------:R-:W-:Y:S05]  /*1a90*/  @!P0 BRA `(.L_x_18) ;  /* 0x0000000400088947 */ /* 0x000fea0003800000 */
[----:B------:R-:W-:Y:S02]  /*1aa0*/  WARPGROUP.DEPBAR.LE gsb0, 0x0 ;  /* 0x00008000000079c5 */ /* 0x000fe40000010000 */
[----:B------:R-:W-:-:S01]  /*1ab0*/  FADD R145, RZ, R56 ;  /* 0x00000038ff917221 */ /* 0x000fc20000000000 */
[----:B------:R-:W-:Y:S01]  /*1ac0*/  FADD R140, RZ, R57 ;  /* 0x00000039ff8c7221 */ /* 0x000fe20000000000 */
        /* <DEDUP_REMOVED lines=62> */
[----:B------:R-:W-:-:S06]  /*1eb0*/  UMOV UR6, URZ ;  /* 0x0000003f00067c82 */ /* 0x000fcc0008000000 */
.L_x_18:
[----:B------:R-:W-:-:S04]  /*1ec0*/  UIADD3 UR12, UR5, 0x1, URZ ;  /* 0x00000001050c7890 */ /* 0x000fc8000fffe03f */
[----:B------:R-:W-:-:S04]  /*1ed0*/  UISETP.NE.AND UP0, UPT, UR12, 0x5, UPT ;  /* 0x000000050c00788c */ /* 0x000fc8000bf05270 */
[----:B------:R-:W-:Y:S02]  /*1ee0*/  USEL UR8, URZ, 0x1, UP0 ;  /* 0x000000013f087887 */ /* 0x000fe40008000000 */
[----:B------:R-:W-:Y:S02]  /*1ef0*/  USEL UR12, UR12, URZ, UP0 ;  /* 0x0000003f0c0c7287 */ /* 0x000fe40008000000 */
[----:B------:R-:W-:-:S06]  /*1f00*/  ULOP3.LUT UR8, UR4, UR8, URZ, 0x3c, !UPT ;  /* 0x0000000804087292 */ /* 0x000fcc000f8e3c3f */
[----:B------:R-:W-:Y:S01]  /*1f10*/  IMAD.U32 R13, RZ, RZ, UR8 ;  /* 0x00000008ff0d7e24 */ /* 0x000fe2000f8e00ff */
[----:B------:R-:W-:-:S06]  /*1f20*/  UMOV UR8, 0x1 ;  /* 0x0000000100087882 */ /* 0x000fcc0000000000 */
.L_x_13:
[----:B------:R-:W-:-:S04]  /*1f30*/  UISETP.LT.AND UP0, UPT, UR9, 0x1, UPT ;  /* 0x000000010900788c */ /* 0x000fc8000bf01270 */
[----:B------:R-:W-:-:S04]  /*1f40*/  USEL UR13, UR9, 0x1, UP0 ;  /* 0x00000001090d7887 */ /* 0x000fc80008000000 */
[----:B------:R-:W-:-:S04]  /*1f50*/  UIADD3 UR13, UR9, -UR13, URZ ;  /* 0x8000000d090d7290 */ /* 0x000fc8000fffe03f */
[----:B------:R-:W-:-:S06]  /*1f60*/  UISETP.GE.AND UP0, UPT, UR13, 0x1, UPT ;  /* 0x000000010d00788c */ /* 0x000fcc000bf06270 */
[----:B------:R-:W-:-:S13]  /*1f70*/  PLOP3.LUT P0, PT, PT, PT, UP0, 0x80, 0x0 ;  /* 0x000000000000781c */ /* 0x000fda0003f0f008 */
[----:B------:R-:W-:Y:S05]  /*1f80*/  @!P0 BRA `(.L_x_19) ;  /* 0x0000000800748947 */ /* 0x000fea0003800000 */
[----:B01----:R-:W-:Y:S01]  /*1f90*/  IMAD.U32 R10, RZ, RZ, UR13 ;  /* 0x0000000dff0a7e24 */ /* 0x003fe2000f8e00ff */
[----:B------:R-:W-:Y:S01]  /*1fa0*/  UMOV UR13, UR5 ;  /* 0x00000005000d7c82 */ /* 0x000fe20008000000 */
[----:B------:R-:W-:-:S05]  /*1fb0*/  ULDC UR15, c[0x0][0x50c] ;  /* 0x00014300000f7ab9 */ /* 0x000fca0000000800 */
.L_x_27:
[----:B------:R-:W-:-:S13]  /*1fc0*/  ISETP.NE.AND P1, PT, R142, 0x3, PT ;  /* 0x000000038e00780c */ /* 0x000fda0003f25270 */
[----:B01----:R-:W-:Y:S05]  /*1fd0*/  @!P1 BRA `(.L_x_20) ;  /* 0x0000000000049947 */ /* 0x003fea0003800000 */
[----:B------:R-:W-:Y:S01]  /*1fe0*/  BPT.TRAP 0x1 ;  /* 0x000000040000795c */ /* 0x000fe20000300000 */
.L_x_20:
[----:B------:R-:W0:Y:S01]  /*1ff0*/  S2UR UR14, SR_CgaCtaId ;  /* 0x00000000000e79c3 */ /* 0x000e220000008800 */
[----:B------:R-:W-:Y:S01]  /*2000*/  UMOV UR10, 0x400 ;  /* 0x00000400000a7882 */ /* 0x000fe20000000000 */
[----:B------:R-:W-:Y:S01]  /*2010*/  SHF.L.U32 R11, R13, 0x1f, RZ ;  /* 0x0000001f0d0b7819 */ /* 0x000fe200000006ff */
[----:B0-----:R-:W-:-:S04]  /*2020*/  ULEA UR10, UR14, UR10, 0x18 ;  /* 0x0000000a0e0a7291 */ /* 0x001fc8000f8ec03f */
[----:B------:R-:W-:-:S09]  /*2030*/  ULEA UR14, UR12, UR10, 0x3 ;  /* 0x0000000a0c0e7291 */ /* 0x000fd2000f8e183f */
[----:B------:R0:W1:Y:S01]  /*2040*/  SYNCS.PHASECHK.TRANS64.TRYWAIT P0, [UR14], R11 ;  /* 0x0000000bff0075a7 */ /* 0x000062000800014e */
[----:B------:R-:W-:Y:S05]  /*2050*/  @!P1 BRA `(.L_x_21) ;  /* 0x0000000000049947 */ /* 0x000fea0003800000 */
[----:B------:R-:W-:Y:S01]  /*2060*/  BPT.TRAP 0x1 ;  /* 0x000000040000795c */ /* 0x000fe20000300000 */
.L_x_21:
[----:B-1----:R-:W-:Y:S05]  /*2070*/  @P0 BRA `(.L_x_22) ;  /* 0x0000000000080947 */ /* 0x002fea0003800000 */
[----:B------:R-:W1:Y:S02]  /*2080*/  SYNCS.PHASECHK.TRANS64.TRYWAIT P0, [UR14], R11 ;  /* 0x0000000bff0075a7 */ /* 0x000e64000800014e */
[----:B-1----:R-:W-:Y:S05]  /*2090*/  @!P0 BRA `(.L_x_23) ;  /* 0x0000007400b48947 */ /* 0x002fea0003800000 */
.L_x_22:
[----:B------:R-:W-:Y:S01]  /*20a0*/  UIADD3 UR14, UR10, 0x28100, URZ ;  /* 0x000281000a0e7890 */ /* 0x000fe2000fffe03f */
[----:B------:R-:W-:Y:S01]  /*20b0*/  WARPGROUP.ARRIVE ;  /* 0x00000000000079c5 */ /* 0x000fe20000000000 */
[----:B------:R-:W-:Y:S02]  /*20c0*/  UISETP.NE.AND UP0, UPT, UR7, URZ, UPT ;  /* 0x0000003f0700728c */ /* 0x000fe4000bf05270 */
[----:B------:R-:W-:Y:S02]  /*20d0*/  USHF.R.U32.HI UR14, URZ, 0x4, UR14 ;  /* 0x000000043f0e7899 */ /* 0x000fe4000801160e */
[----:B------:R-:W-:Y:S02]  /*20e0*/  USEL UR8, UR8, URZ, !UP0 ;  /* 0x0000003f08087287 */ /* 0x000fe4000c000000 */
[----:B------:R-:W-:Y:S02]  /*20f0*/  ULOP3.LUT UR14, UR14, 0x3fff, URZ, 0xc0, !UPT ;  /* 0x00003fff0e0e7892 */ /* 0x000fe4000f8ec03f */
[----:B------:R-:W-:-:S02]  /*2100*/  ULOP3.LUT UR7, UR11, 0x10000, URZ, 0xfc, !UPT ;  /* 0x000100000b077892 */ /* 0x000fc4000f8efc3f */
[----:B------:R-:W-:Y:S02]  /*2110*/  ULOP3.LUT UR14, UR14, 0x10000, URZ, 0xfc, !UPT ;  /* 0x000100000e0e7892 */ /* 0x000fe4000f8efc3f */
[----:B------:R-:W-:Y:S02]  /*2120*/  UISETP.NE.U32.AND UP0, UPT, UR8, URZ, UPT ;  /* 0x0000003f0800728c */ /* 0x000fe4000bf05070 */
[----:B------:R-:W-:Y:S02]  /*2130*/  ULEA UR8, UR12, UR7, 0xb ;  /* 0x000000070c087291 */ /* 0x000fe4000f8e583f */
[----:B------:R-:W-:Y:S02]  /*2140*/  ULEA UR7, UR12, UR14, 0x9 ;  /* 0x0000000e0c077291 */ /* 0x000fe4000f8e483f */
[----:B------:R-:W-:Y:S01]  /*2150*/  UIADD3 UR14, UR8, 0x400, URZ ;  /* 0x00000400080e7890 */ /* 0x000fe2000fffe03f */
[----:B------:R-:W-:Y:S02]  /*2160*/  UMOV UR17, 0x40000040 ;  /* 0x4000004000117882 */ /* 0x000fe40000000000 */
[----:B------:R-:W-:Y:S01]  /*2170*/  UMOV UR16, UR8 ;  /* 0x0000000800107c82 */ /* 0x000fe20008000000 */
[----:B------:R-:W-:Y:S01]  /*2180*/  UMOV UR19, 0x40000040 ;  /* 0x4000004000137882 */ /* 0x000fe20000000000 */
[----:B------:R-:W-:Y:S01]  /*2190*/  UMOV UR18, UR7 ;  /* 0x0000000700127c82 */ /* 0x000fe20008000000 */
[----:B------:R-:W-:Y:S01]  /*21a0*/  UIADD3 UR6, UR6, 0x4, URZ ;  /* 0x0000000406067890 */ /* 0x000fe2000fffe03f */
[----:B------:R-:W-:Y:S01]  /*21b0*/  QGMMA.64x64x32.F32.E4M3.E4M3 R56, gdesc[UR16], R56, UP0 ;  /* 0x00e00000103879f3 */ /* 0x000fe2000bf00838 */
[----:B------:R-:W-:Y:S01]  /*21c0*/  UMOV UR16, UR14 ;  /* 0x0000000e00107c82 */ /* 0x000fe20008000000 */
[----:B------:R-:W-:Y:S01]  /*21d0*/  UMOV UR17, 0x40000040 ;  /* 0x4000004000117882 */ /* 0x000fe20000000000 */
[----:B------:R-:W-:Y:S01]  /*21e0*/  UIADD3 UR14, UR8, 0x402, URZ ;  /* 0x00000402080e7890 */ /* 0x000fe2000fffe03f */
[----:B------:R-:W-:Y:S01]  /*21f0*/  QGMMA.64x64x32.F32.E4M3.E4M3 R24, gdesc[UR16], R24, UP0 ;  /* 0x00e00000101879f3 */ /* 0x000fe2000bf00818 */
[----:B------:R-:W-:-:S02]  /*2200*/  UIADD3 UR16, UR8, 0x2, URZ ;  /* 0x0000000208107890 */ /* 0x000fc4000fffe03f */
[----:B------:R-:W-:Y:S01]  /*2210*/  UIADD3 UR18, UR7, 0x2, URZ ;  /* 0x0000000207127890 */ /* 0x000fe2000fffe03f */
[----:B------:R-:W-:Y:S01]  /*2220*/  UMOV UR17, 0x40000040 ;  /* 0x4000004000117882 */ /* 0x000fe20000000000 */
[----:B------:R-:W-:Y:S01]  /*2230*/  UMOV UR19, 0x40000040 ;  /* 0x4000004000137882 */ /* 0x000fe20000000000 */
[----:B------:R-:W-:-:S06]  /*2240*/  UISETP.NE.AND UP0, UPT, UR6, UR15, UPT ;  /* 0x0000000f0600728c */ /* 0x000fcc000bf05270 */
[----:B------:R-:W-:Y:S01]  /*2250*/  QGMMA.64x64x32.F32.E4M3.E4M3 R56, gdesc[UR16], R56 ;  /* 0x00e00000103879f3 */ /* 0x000fe20008700838 */
[----:B------:R-:W-:Y:S01]  /*2260*/  UMOV UR16, UR14 ;  /* 0x0000000e00107c82 */ /* 0x000fe20008000000 */
[----:B------:R-:W-:Y:S01]  /*2270*/  UMOV UR17, 0x40000040 ;  /* 0x4000004000117882 */ /* 0x000fe20000000000 */
[----:B------:R-:W-:Y:S01]  /*2280*/  UIADD3 UR14, UR8, 0x404, URZ ;  /* 0x00000404080e7890 */ /* 0x000fe2000fffe03f */
[----:B------:R-:W-:Y:S01]  /*2290*/  QGMMA.64x64x32.F32.E4M3.E4M3 R24, gdesc[UR16], R24 ;  /* 0x00e00000101879f3 */ /* 0x000fe20008700818 */
[----:B------:R-:W-:Y:S02]  /*22a0*/  UIADD3 UR16, UR8, 0x4, URZ ;  /* 0x0000000408107890 */ /* 0x000fe4000fffe03f */
[----:B------:R-:W-:Y:S01]  /*22b0*/  UIADD3 UR18, UR7, 0x4, URZ ;  /* 0x0000000407127890 */ /* 0x000fe2000fffe03f */
[----:B------:R-:W-:Y:S01]  /*22c0*/  UMOV UR17, 0x40000040 ;  /* 0x4000004000117882 */ /* 0x000fe20000000000 */
[----:B------:R-:W-:-:S07]  /*22d0*/  UMOV UR19, 0x40000040 ;  /* 0x4000004000137882 */ /* 0x000fce0000000000 */
[----:B------:R-:W-:Y:S01]  /*22e0*/  QGMMA.64x64x32.F32.E4M3.E4M3 R56, gdesc[UR16], R56 ;  /* 0x00e00000103879f3 */ /* 0x000fe20008700838 */
[----:B------:R-:W-:Y:S01]  /*22f0*/  UMOV UR16, UR14 ;  /* 0x0000000e00107c82 */ /* 0x000fe20008000000 */
[----:B------:R-:W-:Y:S02]  /*2300*/  UMOV UR17, 0x40000040 ;  /* 0x4000004000117882 */ /* 0x000fe40000000000 */
[----:B------:R-:W-:Y:S01]  /*2310*/  QGMMA.64x64x32.F32.E4M3.E4M3 R24, gdesc[UR16], R24 ;  /* 0x00e00000101879f3 */ /* 0x000fe20008700818 */
[----:B------:R-:W-:Y:S02]  /*2320*/  UIADD3 UR16, UR8, 0x6, URZ ;  /* 0x0000000608107890 */ /* 0x000fe4000fffe03f */
[----:B------:R-:W-:Y:S02]  /*2330*/  UIADD3 UR18, UR7, 0x6, URZ ;  /* 0x0000000607127890 */ /* 0x000fe4000fffe03f */
[----:B------:R-:W-:Y:S01]  /*2340*/  UIADD3 UR8, UR8, 0x406, URZ ;  /* 0x0000040608087890 */ /* 0x000fe2000fffe03f */
[----:B------:R-:W-:Y:S01]  /*2350*/  UMOV UR17, 0x40000040 ;  /* 0x4000004000117882 */ /* 0x000fe20000000000 */
[----:B------:R-:W-:Y:S01]  /*2360*/  UMOV UR19, 0x40000040 ;  /* 0x4000004000137882 */ /* 0x000fe20000000000 */
[----:B------:R-:W-:-:S06]  /*2370*/  USEL UR7, URZ, 0x1, UP0 ;  /* 0x000000013f077887 */ /* 0x000fcc0008000000 */
[----:B------:R-:W-:Y:S01]  /*2380*/  ISETP.NE.AND P0, PT, RZ, UR7, PT ;  /* 0x00000007ff007c0c */ /* 0x000fe2000bf05270 */
[----:B------:R-:W-:Y:S01]  /*2390*/  QGMMA.64x64x32.F32.E4M3.E4M3 R56, gdesc[UR16], R56 ;  /* 0x00e00000103879f3 */ /* 0x000fe20008700838 */
[----:B------:R-:W-:Y:S01]  /*23a0*/  UMOV UR16, UR8 ;  /* 0x0000000800107c82 */ /* 0x000fe20008000000 */
[----:B------:R-:W-:Y:S02]  /*23b0*/  UMOV UR17, 0x40000040 ;  /* 0x4000004000117882 */ /* 0x000fe40000000000 */
[----:B------:R-:W-:Y:S03]  /*23c0*/  QGMMA.64x64x32.F32.E4M3.E4M3 R24, gdesc[UR16], R24, gsb0 ;  /* 0x00e00000101879f3 */ /* 0x000fe60008000818 */
[----:B------:R-:W-:-:S05]  /*23d0*/  WARPGROUP.DEPBAR.LE gsb0, 0x1 ;  /* 0x00008000000079c5 */ /* 0x000fca0000010100 */
[----:B------:R-:W-:Y:S05]  /*23e0*/  @!P0 BRA `(.L_x_24) ;  /* 0x0000000400088947 */ /* 0x000fea0003800000 */
[----:B------:R-:W-:Y:S02]  /*23f0*/  WARPGROUP.DEPBAR.LE gsb0, 0x0 ;  /* 0x00008000000079c5 */ /* 0x000fe40000010000 */
[----:B------:R-:W-:-:S01]  /*2400*/  FADD R145, R56, R145 ;  /* 0x0000009138917221 */ /* 0x000fc20000000000 */
[----:B------:R-:W-:Y:S01]  /*2410*/  FADD R140, R57, R140 ;  /* 0x0000008c398c7221 */ /* 0x000fe20000000000 */
        /* <DEDUP_REMOVED lines=62> */
[----:B------:R-:W-:-:S06]  /*2800*/  UMOV UR6, URZ ;  /* 0x0000003f00067c82 */ /* 0x000fcc0008000000 */
.L_x_24:
[----:B------:R-:W-:Y:S05]  /*2810*/  @!P1 BRA `(.L_x_25) ;  /* 0x0000000000049947 */ /* 0x000fea0003800000 */
[----:B------:R-:W-:Y:S01]  /*2820*/  BPT.TRAP 0x1 ;  /* 0x000000040000795c */ /* 0x000fe20000300000 */
.L_x_25:
[----:B------:R-:W-:Y:S01]  /*2830*/  ULEA UR8, UR13, UR10, 0x3 ;  /* 0x0000000a0d087291 */ /* 0x000fe2000f8e183f */
[----:B------:R-:W-:-:S03]  /*2840*/  ISETP.GT.U32.AND P0, PT, R4, 0x1, PT ;  /* 0x000000010400780c */ /* 0x000fc60003f04070 */
[----:B------:R-:W-:-:S04]  /*2850*/  UIADD3 UR8, UR8, 0x28, URZ ;  /* 0x0000002808087890 */ /* 0x000fc8000fffe03f */
[----:B------:R-:W-:-:S09]  /*2860*/  UPRMT UR8, URZ, 0x654, UR8 ;  /* 0x000006543f087896 */ /* 0x000fd20008000008 */
[----:B------:R-:W-:Y:S01]  /*2870*/  SYNCS.ARRIVE.TRANS64.RED.A1T0 RZ, [UR8], RZ ;  /* 0x000000ffffff79a7 */ /* 0x000fe20008100408 */
[----:B------:R-:W-:Y:S05]  /*2880*/  @P0 BRA `(.L_x_26) ;  /* 0x0000000000040947 */ /* 0x000fea0003800000 */
[----:B------:R-:W-:Y:S01]  /*2890*/  BPT.TRAP 0x1 ;  /* 0x000000040000795c */ /* 0x000fe20000300000 */
.L_x_26:
[----:B------:R-:W-:Y:S01]  /*28a0*/  UIADD3 UR12, UR12, 0x1, URZ ;  /* 0x000000010c0c7890 */ /* 0x000fe2000fffe03f */
[C---:B------:R-:W-:Y:S01]  /*28b0*/  ISETP.GT.AND P0, PT, R10.reuse, 0x1, PT ;  /* 0x000000010a00780c */ /* 0x040fe20003f04270 */
[----:B------:R-:W-:Y:S01]  /*28c0*/  UIADD3 UR13, UR13, 0x1, URZ ;  /* 0x000000010d0d7890 */ /* 0x000fe2000fffe03f */
[----:B------:R-:W-:Y:S01]  /*28d0*/  VIADD R10, R10, 0xffffffff ;  /* 0xffffffff0a0a7836 */ /* 0x000fe20000000000 */
[----:B------:R-:W-:Y:S02]  /*28e0*/  UISETP.NE.AND UP0, UPT, UR12, 0x5, UPT ;  /* 0x000000050c00788c */ /* 0x000fe4000bf05270 */
[----:B------:R-:W-:Y:S02]  /*28f0*/  UISETP.NE.AND UP1, UPT, UR13, 0x5, UPT ;  /* 0x000000050d00788c */ /* 0x000fe4000bf25270 */
[----:B------:R-:W-:Y:S02]  /*2900*/  USEL UR8, URZ, 0x1, UP0 ;  /* 0x000000013f087887 */ /* 0x000fe40008000000 */
[----:B------:R-:W-:-:S02]  /*2910*/  USEL UR12, UR12, URZ, UP0 ;  /* 0x0000003f0c0c7287 */ /* 0x000fc40008000000 */
[----:B------:R-:W-:Y:S02]  /*2920*/  USEL UR13, UR13, URZ, UP1 ;  /* 0x0000003f0d0d7287 */ /* 0x000fe40008800000 */
[----:B------:R-:W-:Y:S01]  /*2930*/  LOP3.LUT R13, R13, UR8, RZ, 0x3c, !PT ;  /* 0x000000080d0d7c12 */ /* 0x000fe2000f8e3cff */
[----:B------:R-:W-:Y:S01]  /*2940*/  UMOV UR8, 0x1 ;  /* 0x0000000100087882 */ /* 0x000fe20000000000 */
[----:B------:R-:W-:Y:S08]  /*2950*/  @P0 BRA `(.L_x_27) ;  /* 0xfffffff400980947 */ /* 0x000ff0000383ffff */
.L_x_19:
[----:B------:R-:W-:Y:S01]  /*2960*/  UISETP.NE.AND UP0, UPT, UR6, URZ, UPT ;  /* 0x0000003f0600728c */ /* 0x000fe2000bf05270 */
[----:B01----:R-:W0:Y:S03]  /*2970*/  LDC R10, c[0x0][0x28c] ;  /* 0x0000a300ff0a7b82 */ /* 0x003e260000000800 */
[----:B------:R-:W-:-:S06]  /*2980*/  USEL UR6, URZ, 0x1, !UP0 ;  /* 0x000000013f067887 */ /* 0x000fcc000c000000 */
[----:B------:R-:W-:Y:S02]  /*2990*/  ISETP.NE.AND P0, PT, RZ, UR6, PT ;  /* 0x00000006ff007c0c */ /* 0x000fe4000bf05270 */
[----:B0-----:R-:W-:-:S11]  /*29a0*/  ISETP.GE.AND P1, PT, R10, 0x1, PT ;  /* 0x000000010a00780c */ /* 0x001fd60003f26270 */
[----:B------:R-:W-:Y:S05]  /*29b0*/  @!P0 BRA `(.L_x_28) ;  /* 0x0000000400048947 */ /* 0x000fea0003800000 */
[----:B------:R-:W-:Y:S02]  /*29c0*/  WARPGROUP.DEPBAR.LE gsb0, 0x0 ;  /* 0x00008000000079c5 */ /* 0x000fe40000010000 */
[----:B------:R-:W-:Y:S01]  /*29d0*/  FADD R145, R56, R145 ;  /* 0x0000009138917221 */ /* 0x000fe20000000000 */
        /* <DEDUP_REMOVED lines=62> */
[----:B------:R-:W-:-:S07]  /*2dc0*/  FADD R18, R18, R55 ;  /* 0x0000003712127221 */ /* 0x000fce0000000000 */
.L_x_28:
[----:B------:R-:W-:Y:S02]  /*2dd0*/  WARPGROUP.DEPBAR.LE gsb0, 0x0 ;  /* 0x00008000000079c5 */ /* 0x000fe40000010000 */
[----:B------:R-:W-:Y:S05]  /*2de0*/  @!P1 BRA `(.L_x_29) ;  /* 0x0000000000409947 */ /* 0x000fea0003800000 */
[----:B------:R-:W-:-:S13]  /*2df0*/  ISETP.NE.AND P0, PT, R142, 0x3, PT ;  /* 0x000000038e00780c */ /* 0x000fda0003f05270 */
[----:B------:R-:W-:Y:S05]  /*2e00*/  @!P0 BRA `(.L_x_30) ;  /* 0x0000000000048947 */ /* 0x000fea0003800000 */
[----:B------:R-:W-:Y:S01]  /*2e10*/  BPT.TRAP 0x1 ;  /* 0x000000040000795c */ /* 0x000fe20000300000 */
.L_x_30:
[----:B------:R-:W-:Y:S01]  /*2e20*/  UISETP.LT.AND UP0, UPT, UR9, 0x1, UPT ;  /* 0x000000010900788c */ /* 0x000fe2000bf01270 */
[----:B------:R-:W-:-:S03]  /*2e30*/  ISETP.GT.U32.AND P0, PT, R4, 0x1, PT ;  /* 0x000000010400780c */ /* 0x000fc60003f04070 */
[----:B------:R-:W-:-:S04]  /*2e40*/  USEL UR8, UR9, 0x1, UP0 ;  /* 0x0000000109087887 */ /* 0x000fc80008000000 */
[----:B------:R-:W-:-:S04]  /*2e50*/  UIADD3 UR8, UR5, UR9, -UR8 ;  /* 0x0000000905087290 */ /* 0x000fc8000fffe808 */
[----:B------:R-:W-:-:S04]  /*2e60*/  UIMAD.WIDE.U32 UR6, UR8, -0x33333333, URZ ;  /* 0xcccccccd080678a5 */ /* 0x000fc8000f8e003f */
[----:B------:R-:W-:-:S04]  /*2e70*/  USHF.R.U32.HI UR6, URZ, 0x2, UR7 ;  /* 0x000000023f067899 */ /* 0x000fc80008011607 */
[----:B------:R-:W-:-:S04]  /*2e80*/  UIMAD UR8, UR6, -0x5, UR8 ;  /* 0xfffffffb060878a4 */ /* 0x000fc8000f8e0208 */
[----:B------:R-:W-:-:S04]  /*2e90*/  ULEA UR8, UR8, UR10, 0x3 ;  /* 0x0000000a08087291 */ /* 0x000fc8000f8e183f */
[----:B------:R-:W-:-:S04]  /*2ea0*/  UIADD3 UR8, UR8, 0x28, URZ ;  /* 0x0000002808087890 */ /* 0x000fc8000fffe03f */
[----:B------:R-:W-:-:S09]  /*2eb0*/  UPRMT UR8, URZ, 0x654, UR8 ;  /* 0x000006543f087896 */ /* 0x000fd20008000008 */
[----:B------:R-:W-:Y:S01]  /*2ec0*/  SYNCS.ARRIVE.TRANS64.RED.A1T0 RZ, [UR8], RZ ;  /* 0x000000ffffff79a7 */ /* 0x000fe20008100408 */
[----:B------:R-:W-:Y:S05]  /*2ed0*/  @P0 BRA `(.L_x_29) ;  /* 0x0000000000040947 */ /* 0x000fea0003800000 */
[----:B------:R-:W-:Y:S01]  /*2ee0*/  BPT.TRAP 0x1 ;  /* 0x000000040000795c */ /* 0x000fe20000300000 */
.L_x_29:
[----:B------:R-:W0:Y:S01]  /*2ef0*/  LDC R14, c[0x0][0x288] ;  /* 0x0000a200ff0e7b82 */ /* 0x000e220000000800 */
[----:B------:R-:W-:Y:S01]  /*2f00*/  IMAD.SHL.U32 R33, R7, 0x40, RZ ;  /* 0x0000004007217824 */ /* 0x000fe200078e00ff */
[--C-:B------:R-:W-:Y:S01]  /*2f10*/  SHF.R.U32.HI R10, RZ, 0x2, R0.reuse ;  /* 0x00000002ff0a7819 */ /* 0x100fe20000011600 */
[----:B------:R-:W-:Y:S01]  /*2f20*/  UIADD3 UR5, UR9, UR5, URZ ;  /* 0x0000000509057290 */ /* 0x000fe2000fffe03f */
[----:B------:R-:W-:Y:S01]  /*2f30*/  LOP3.LUT R12, R0, 0x60, RZ, 0xc0, !PT ;  /* 0x00000060000c7812 */ /* 0x000fe200078ec0ff */
[----:B------:R-:W-:Y:S01]  /*2f40*/  IMAD.SHL.U32 R34, R6, 0x100, RZ ;  /* 0x0000010006227824 */ /* 0x000fe200078e00ff */
[----:B------:R-:W-:Y:S01]  /*2f50*/  SHF.R.U32.HI R13, RZ, 0x7, R0 ;  /* 0x00000007ff0d7819 */ /* 0x000fe20000011600 */
[----:B------:R-:W-:Y:S01]  /*2f60*/  UISETP.GT.U32.AND UP0, UPT, UR5, 0x4, UPT ;  /* 0x000000040500788c */ /* 0x000fe2000bf04070 */
[----:B------:R-:W-:Y:S01]  /*2f70*/  LOP3.LUT R11, R10, 0x7, RZ, 0xc0, !PT ;  /* 0x000000070a0b7812 */ /* 0x000fe200078ec0ff */
[C---:B------:R-:W-:Y:S01]  /*2f80*/  IMAD.SHL.U32 R26, R0.reuse, 0x2, RZ ;  /* 0x00000002001a7824 */ /* 0x040fe200078e00ff */
[----:B------:R-:W-:Y:S01]  /*2f90*/  SHF.R.U32.HI R12, RZ, 0x1, R12 ;  /* 0x00000001ff0c7819 */ /* 0x000fe2000001160c */
[----:B------:R-:W-:Y:S01]  /*2fa0*/  ULDC UR12, c[0x0][0x284] ;  /* 0x0000a100000c7ab9 */ /* 0x000fe20000000800 */
[----:B------:R-:W-:Y:S01]  /*2fb0*/  LOP3.LUT R10, R13, 0x1, RZ, 0xc0, !PT ;  /* 0x000000010d0a7812 */ /* 0x000fe200078ec0ff */
[----:B------:R-:W-:Y:S01]  /*2fc0*/  UISETP.LT.U32.AND UP0, UPT, UR9, 0x5, UP0 ;  /* 0x000000050900788c */ /* 0x000fe20008701070 */
[----:B------:R-:W-:Y:S01]  /*2fd0*/  IADD3 R15, RZ, -R12, -R11 ;  /* 0x8000000cff0f7210 */ /* 0x000fe20007ffe80b */
[----:B------:R-:W-:Y:S01]  /*2fe0*/  UISETP.GE.U32.AND UP1, UPT, UR9, 0x5, UPT ;  /* 0x000000050900788c */ /* 0x000fe2000bf26070 */
[----:B------:R-:W-:Y:S01]  /*2ff0*/  LOP3.LUT R13, R0, 0x3, RZ, 0xc0, !PT ;  /* 0x00000003000d7812 */ /* 0x000fe200078ec0ff */
[C---:B------:R-:W-:Y:S01]  /*3000*/  IMAD.SHL.U32 R24, R10.reuse, 0x40, RZ ;  /* 0x000000400a187824 */ /* 0x040fe200078e00ff */
[----:B------:R-:W-:Y:S01]  /*3010*/  SHF.R.S32.HI R29, RZ, 0x1f, R5 ;  /* 0x0000001fff1d7819 */ /* 0x000fe20000011405 */
[----:B------:R-:W-:Y:S01]  /*3020*/  UIMAD.WIDE.U32 UR6, UR5, -0x33333333, URZ ;  /* 0xcccccccd050678a5 */ /* 0x000fe2000f8e003f */
[C---:B------:R-:W-:Y:S01]  /*3030*/  LOP3.LUT R26, R33.reuse, 0x6, R26, 0xf8, !PT ;  /* 0x00000006211a7812 */ /* 0x040fe200078ef81a */
[----:B------:R-:W-:Y:S01]  /*3040*/  USEL UR8, URZ, 0x1, !UP0 ;  /* 0x000000013f087887 */ /* 0x000fe2000c000000 */
[----:B------:R-:W-:Y:S01]  /*3050*/  IMAD R15, R10, -0x40, R15 ;  /* 0xffffffc00a0f7824 */ /* 0x000fe200078e020f */
[----:B------:R-:W-:Y:S01]  /*3060*/  ULDC.64 UR10, c[0x0][0x5d0] ;  /* 0x00017400000a7ab9 */ /* 0x000fe20000000a00 */
[----:B0-----:R-:W-:Y:S01]  /*3070*/  ISETP.GE.AND P0, PT, R33, R14, PT ;  /* 0x0000000e2100720c */ /* 0x001fe20003f06270 */
[----:B------:R-:W-:Y:S01]  /*3080*/  IMAD R10, R13, -0x2, R14 ;  /* 0xfffffffe0d0a7824 */ /* 0x000fe200078e020e */
[----:B------:R-:W-:Y:S01]  /*3090*/  SHF.R.S32.HI R27, RZ, 0x1f, R26 ;  /* 0x0000001fff1b7819 */ /* 0x000fe2000001141a */
[----:B------:R-:W-:Y:S01]  /*30a0*/  IMAD R14, R29, UR10, RZ ;  /* 0x0000000a1d0e7c24 */ /* 0x000fe2000f8e02ff */
[----:B------:R-:W-:Y:S01]  /*30b0*/  ISETP.GE.OR P0, PT, R34, UR12, P0 ;  /* 0x0000000c22007c0c */ /* 0x000fe20008706670 */
[----:B------:R-:W-:Y:S01]  /*30c0*/  USHF.R.U32.HI UR6, URZ, 0x2, UR7 ;  /* 0x000000023f067899 */ /* 0x000fe20008011607 */
[----:B------:R-:W-:Y:S01]  /*30d0*/  LOP3.LUT R35, R24, 0x40, R11, 0xe2, !PT ;  /* 0x0000004018237812 */ /* 0x000fe200078ee20b */
[----:B------:R-:W-:Y:S01]  /*30e0*/  ULOP3.LUT UR4, UR4, UR8, URZ, 0x3c, !UPT ;  /* 0x0000000804047292 */ /* 0x000fe2000f8e3c3f */
[----:B------:R-:W-:Y:S01]  /*30f0*/  IMAD.WIDE R24, R6, 0x100, RZ ;  /* 0x0000010006187825 */ /* 0x000fe200078e02ff */
[----:B------:R-:W-:Y:S01]  /*3100*/  UIMAD UR5, UR6, -0x5, UR5 ;  /* 0xfffffffb060578a4 */ /* 0x000fe2000f8e0205 */
[----:B------:R-:W-:Y:S01]  /*3110*/  IADD3 R34, -R34, UR12, R15 ;  /* 0x0000000c22227c10 */ /* 0x000fe2000fffe10f */
[----:B------:R-:W-:Y:S01]  /*3120*/  @UP1 ULOP3.LUT UR4, UR4, 0x1, UR6, 0x78, !UPT ;  /* 0x0000000104041892 */ /* 0x000fe2000f8e7806 */
[C---:B------:R-:W-:Y:S01]  /*3130*/  IMAD R11, R5.reuse, UR11, R14 ;  /* 0x0000000b050b7c24 */ /* 0x040fe2000f8e020e */
[----:B------:R-:W-:Y:S01]  /*3140*/  LOP3.LUT R35, R24, R35, R12, 0xfe, !PT ;  /* 0x0000002318237212 */ /* 0x000fe200078efe0c */
[----:B------:R-:W-:-:S04]  /*3150*/  IMAD.WIDE.U32 R6, R5, UR10, R26 ;  /* 0x0000000a05067c25 */ /* 0x000fc8000f8e001a */
[----:B------:R-:W-:Y:S02]  /*3160*/  IMAD.IADD R7, R7, 0x1, R11 ;  /* 0x0000000107077824 */ /* 0x000fe400078e020b */
[----:B------:R-:W-:Y:S02]  /*3170*/  IMAD.IADD R33, R10, 0x1, -R33 ;  /* 0x000000010a217824 */ /* 0x000fe400078e0a21 */
[----:B------:R-:W-:Y:S01]  /*3180*/  IMAD.MOV.U32 R32, RZ, RZ, -0x1 ;  /* 0xffffffffff207424 */ /* 0x000fe200078e00ff */
[----:B------:R-:W-:Y:S06]  /*3190*/  @P0 BRA `(.L_x_31) ;  /* 0x0000004800040947 */ /* 0x000fec0003800000 */
[----:B------:R-:W0:Y:S01]  /*31a0*/  LDC.64 R30, c[0x0][0x5c8] ;  /* 0x00017200ff1e7b82 */ /* 0x000e220000000a00 */
[----:B------:R-:W-:Y:S01]  /*31b0*/  ULDC.64 UR6, c[0x0][0x5c0] ;  /* 0x0001700000067ab9 */ /* 0x000fe20000000a00 */
[----:B------:R-:W-:Y:S01]  /*31c0*/  BSSY B0, `(.L_x_31) ;  /* 0x000047e000007945 */ /* 0x000fe20003800000 */
[-C--:B0-----:R-:W-:Y:S02]  /*31d0*/  IMAD R10, R25, R30.reuse, RZ ;  /* 0x0000001e190a7224 */ /* 0x081fe400078e02ff */
[----:B------:R-:W-:-:S04]  /*31e0*/  IMAD.WIDE.U32 R6, R35, R30, R6 ;  /* 0x0000001e23067225 */ /* 0x000fc800078e0006 */
[----:B------:R-:W-:Y:S01]  /*31f0*/  IMAD R13, R35, R31, R10 ;  /* 0x0000001f230d7224 */ /* 0x000fe200078e020a */
[----:B------:R-:W-:Y:S01]  /*3200*/  IADD3 R14, P4, R6, UR6, RZ ;  /* 0x00000006060e7c10 */ /* 0x000fe2000ff9e0ff */
[C---:B------:R-:W-:Y:S01]  /*3210*/  IMAD.SHL.U32 R11, R30.reuse, 0x80, RZ ;  /* 0x000000801e0b7824 */ /* 0x040fe200078e00ff */
[C---:B------:R-:W-:Y:S01]  /*3220*/  LEA R28, P2, R30.reuse, R6, 0x3 ;  /* 0x000000061e1c7211 */ /* 0x040fe200078418ff */
[----:B------:R-:W-:Y:S01]  /*3230*/  IMAD.IADD R36, R7, 0x1, R13 ;  /* 0x0000000107247824 */ /* 0x000fe200078e020d */
[----:B------:R-:W-:Y:S02]  /*3240*/  SHF.L.U64.HI R7, R30, 0x7, R31 ;  /* 0x000000071e077819 */ /* 0x000fe4000001021f */
[----:B------:R-:W-:Y:S02]  /*3250*/  IADD3 R10, P1, P0, R6, UR6, R11 ;  /* 0x00000006060a7c10 */ /* 0x000fe4000f83e00b */
[----:B------:R-:W-:Y:S02]  /*3260*/  IADD3.X R15, R36, UR7, RZ, P4, !PT ;  /* 0x00000007240f7c10 */ /* 0x000fe4000a7fe4ff */
[----:B---3-5:R-:W-:-:S02]  /*3270*/  FSETP.NEU.AND P4, PT, R9, RZ, PT ;  /* 0x000000ff0900720b */ /* 0x028fc40003f8d000 */
[----:B------:R-:W-:Y:S02]  /*3280*/  LEA.HI.X R30, R30, R36, R31, 0x3, P2 ;  /* 0x000000241e1e7211 */ /* 0x000fe400010f1c1f */
[C---:B------:R-:W-:Y:S02]  /*3290*/  IADD3 R12, P2, R28.reuse, UR6, RZ ;  /* 0x000000061c0c7c10 */ /* 0x040fe4000ff5e0ff */
[----:B------:R-:W-:Y:S02]  /*32a0*/  IADD3 R6, P5, P6, R28, UR6, R11 ;  /* 0x000000061c067c10 */ /* 0x000fe4000febe00b */
[--C-:B------:R-:W-:Y:S02]  /*32b0*/  IADD3.X R11, R36, UR7, R7.reuse, P1, P0 ;  /* 0x00000007240b7c10 */ /* 0x100fe40008fe0407 */
[C---:B------:R-:W-:Y:S02]  /*32c0*/  IADD3.X R13, R30.reuse, UR7, RZ, P2, !PT ;  /* 0x000000071e0d7c10 */ /* 0x040fe400097fe4ff */
[----:B------:R-:W-:Y:S01]  /*32d0*/  IADD3.X R7, R30, UR7, R7, P5, P6 ;  /* 0x000000071e077c10 */ /* 0x000fe2000afec407 */
[----:B------:R-:W-:Y:S06]  /*32e0*/  @!P4 BRA `(.L_x_32) ;  /* 0x00000034009cc947 */ /* 0x000fec0003800000 */
[----:B------:R-:W-:Y:S01]  /*32f0*/  ULDC.64 UR6, c[0x0][0x5b8] ;  /* 0x00016e0000067ab9 */ /* 0x000fe20000000a00 */
[----:B------:R-:W-:Y:S01]  /*3300*/  ISETP.GE.AND P0, PT, R34, 0x1, PT ;  /* 0x000000012200780c */ /* 0x000fe20003f06270 */
[----:B------:R-:W-:Y:S01]  /*3310*/  IMAD R28, R29, UR6, RZ ;  /* 0x000000061d1c7c24 */ /* 0x000fe2000f8e02ff */
[----:B------:R-:W-:Y:S01]  /*3320*/  ULDC.64 UR10, c[0x0][0x5a8] ;  /* 0x00016a00000a7ab9 */ /* 0x000fe20000000a00 */
[----:B------:R-:W-:Y:S01]  /*3330*/  IMAD.WIDE.U32 R26, R5, UR6, R26 ;  /* 0x00000006051a7c25 */ /* 0x000fe2000f8e001a */
[----:B------:R-:W-:Y:S01]  /*3340*/  ISETP.LT.OR P4, PT, R33, 0x1, !P0 ;  /* 0x000000012100780c */ /* 0x000fe20004781670 */
[----:B------:R-:W-:Y:S02]  /*3350*/  BSSY B1, `(.L_x_33) ;  /* 0x000000c000017945 */ /* 0x000fe40003800000 */
[----:B------:R-:W-:Y:S01]  /*3360*/  IMAD R5, R5, UR7, R28 ;  /* 0x0000000705057c24 */ /* 0x000fe2000f8e021c */
[----:B------:R-:W-:Y:S02]  /*3370*/  ULDC.64 UR6, c[0x0][0x5b0] ;  /* 0x00016c0000067ab9 */ /* 0x000fe40000000a00 */
[----:B------:R-:W-:-:S02]  /*3380*/  IMAD R30, R25, UR6, RZ ;  /* 0x00000006191e7c24 */ /* 0x000fc4000f8e02ff */
[----:B------:R-:W-:Y:S02]  /*3390*/  IMAD.IADD R27, R27, 0x1, R5 ;  /* 0x000000011b1b7824 */ /* 0x000fe400078e0205 */
[C---:B------:R-:W-:Y:S02]  /*33a0*/  IMAD R5, R35.reuse, UR7, R30 ;  /* 0x0000000723057c24 */ /* 0x040fe4000f8e021e */
[----:B------:R-:W-:-:S03]  /*33b0*/  IMAD.WIDE.U32 R28, R35, UR6, R26 ;  /* 0x00000006231c7c25 */ /* 0x000fc6000f8e001a */
[----:B------:R-:W-:-:S04]  /*33c0*/  IADD3 R28, P1, R28, UR10, RZ ;  /* 0x0000000a1c1c7c10 */ /* 0x000fc8000ff3e0ff */
[--C-:B------:R-:W-:Y:S02]  /*33d0*/  IADD3.X R29, R29, UR11, R5.reuse, P1, !PT ;  /* 0x0000000b1d1d7c10 */ /* 0x100fe40008ffe405 */
[----:B------:R-:W-:Y:S01]  /*33e0*/  PRMT R5, RZ, 0x7610, R5 ;  /* 0x00007610ff057816 */ /* 0x000fe20000000005 */
[----:B------:R-:W-:Y:S06]  /*33f0*/  @P4 BRA `(.L_x_34) ;  /* 0x0000000000044947 */ /* 0x000fec0003800000 */
[----:B------:R0:W5:Y:S02]  /*3400*/  LDG.E.U8 R5, desc[UR20][R28.64] ;  /* 0x000000141c057981 */ /* 0x000164000c1e1100 */
.L_x_34:
[----:B------:R-:W-:Y:S05]  /*3410*/  BSYNC B1 ;  /* 0x0000000000017941 */ /* 0x000fea0003800000 */
.L_x_33:
[----:B-----5:R-:W-:Y:S01]  /*3420*/  LOP3.LUT R5, R5, 0xff, RZ, 0xc0, !PT ;  /* 0x000000ff05057812 */ /* 0x020fe200078ec0ff */
[----:B------:R-:W-:Y:S01]  /*3430*/  BSSY B1, `(.L_x_35) ;  /* 0x000000b000017945 */ /* 0x000fe20003800000 */
[----:B------:R-:W-:Y:S02]  /*3440*/  ISETP.LT.OR P2, PT, R33, 0x2, !P0 ;  /* 0x000000022100780c */ /* 0x000fe40004741670 */
[----:B------:R-:W-:-:S05]  /*3450*/  F2FP.F16.E4M3.UNPACK_B R5, R5 ;  /* 0x00000005ff05723e */ /* 0x000fca00020006ff */
[----:B------:R-:W-:Y:S01]  /*3460*/  HADD2.F32 R30, -RZ, R5.H0_H0 ;  /* 0x20000005ff1e7230 */ /* 0x000fe20000004100 */
[----:B------:R-:W-:-:S04]  /*3470*/  PRMT R5, RZ, 0x7610, R5 ;  /* 0x00007610ff057816 */ /* 0x000fc80000000005 */
[----:B------:R-:W-:-:S04]  /*3480*/  FMUL R30, R30, R9 ;  /* 0x000000091e1e7220 */ /* 0x000fc80000400000 */
[----:B--2---:R-:W-:-:S05]  /*3490*/  FFMA R30, R145, R8, R30 ;  /* 0x00000008911e7223 */ /* 0x004fca000000001e */
[----:B------:R-:W-:-:S05]  /*34a0*/  F2FP.SATFINITE.E4M3.F32.PACK_AB_MERGE_C R31, RZ, R30, RZ ;  /* 0x0000001eff1f723e */ /* 0x000fca00048070ff */
[----:B------:R1:W-:Y:S01]  /*34b0*/  @!P4 STG.E.U8 desc[UR20][R14.64], R31 ;  /* 0x0000001f0e00c986 */ /* 0x0003e2000c101114 */
[----:B------:R-:W-:Y:S05]  /*34c0*/  @P2 BRA `(.L_x_36) ;  /* 0x0000000000042947 */ /* 0x000fea0003800000 */
[----:B------:R2:W5:Y:S02]  /*34d0*/  LDG.E.U8 R5, desc[UR20][R28.64+0x1] ;  /* 0x000001141c057981 */ /* 0x000564000c1e1100 */
.L_x_36:
[----:B------:R-:W-:Y:S05]  /*34e0*/  BSYNC B1 ;  /* 0x0000000000017941 */ /* 0x000fea0003800000 */
.L_x_35:
[----:B-----5:R-:W-:Y:S01]  /*34f0*/  LOP3.LUT R5, R5, 0xff, RZ, 0xc0, !PT ;  /* 0x000000ff05057812 */ /* 0x020fe200078ec0ff */
[----:B------:R-:W-:Y:S01]  /*3500*/  BSSY B1, `(.L_x_37) ;  /* 0x0000013000017945 */ /* 0x000fe20003800000 */
[----:B------:R-:W-:Y:S02]  /*3510*/  IADD3 R37, P1, R35, 0x8, RZ ;  /* 0x0000000823257810 */ /* 0x000fe40007f3e0ff */
[----:B------:R-:W-:-:S03]  /*3520*/  F2FP.F16.E4M3.UNPACK_B R5, R5 ;  /* 0x00000005ff05723e */ /* 0x000fc600020006ff */
[----:B-1----:R-:W-:Y:S01]  /*3530*/  IMAD.X R31, RZ, RZ, R25, P1 ;  /* 0x000000ffff1f7224 */ /* 0x002fe200008e0619 */
[----:B------:R-:W-:Y:S01]  /*3540*/  ISETP.GE.AND P1, PT, R34, 0x9, PT ;  /* 0x000000092200780c */ /* 0x000fe20003f26270 */
[----:B------:R-:W-:Y:S02]  /*3550*/  HADD2.F32 R30, -RZ, R5.H0_H0 ;  /* 0x20000005ff1e7230 */ /* 0x000fe40000004100 */
[----:B------:R-:W-:Y:S01]  /*3560*/  IMAD R36, R31, UR6, RZ ;  /* 0x000000061f247c24 */ /* 0x000fe2000f8e02ff */
[----:B------:R-:W-:Y:S02]  /*3570*/  ISETP.LT.OR P5, PT, R33, 0x1, !P1 ;  /* 0x000000012100780c */ /* 0x000fe40004fa1670 */
[----:B------:R-:W-:Y:S01]  /*3580*/  FMUL R5, R30, R9 ;  /* 0x000000091e057220 */ /* 0x000fe20000400000 */
[----:B------:R-:W-:-:S04]  /*3590*/  IMAD.WIDE.U32 R30, R37, UR6, R26 ;  /* 0x00000006251e7c25 */ /* 0x000fc8000f8e001a */
[----:B------:R-:W-:Y:S01]  /*35a0*/  FFMA R5, R140, R8, R5 ;  /* 0x000000088c057223 */ /* 0x000fe20000000005 */
[----:B------:R-:W-:Y:S01]  /*35b0*/  IMAD R37, R37, UR7, R36 ;  /* 0x0000000725257c24 */ /* 0x000fe2000f8e0224 */
[----:B------:R-:W-:-:S03]  /*35c0*/  IADD3 R30, P4, R30, UR10, RZ ;  /* 0x0000000a1e1e7c10 */ /* 0x000fc6000ff9e0ff */
[----:B------:R-:W-:Y:S02]  /*35d0*/  F2FP.SATFINITE.E4M3.F32.PACK_AB_MERGE_C R39, RZ, R5, RZ ;  /* 0x00000005ff27723e */ /* 0x000fe400048070ff */
[----:B------:R-:W-:Y:S02]  /*35e0*/  IADD3.X R31, R31, UR11, R37, P4, !PT ;  /* 0x0000000b1f1f7c10 */ /* 0x000fe4000a7fe425 */
[----:B------:R-:W-:Y:S01]  /*35f0*/  PRMT R5, RZ, 0x7610, R5 ;  /* 0x00007610ff057816 */ /* 0x000fe20000000005 */
[----:B------:R1:W-:Y:S01]  /*3600*/  @!P2 STG.E.U8 desc[UR20][R14.64+0x1], R39 ;  /* 0x000001270e00a986 */ /* 0x0003e2000c101114 */
[----:B------:R-:W-:Y:S05]  /*3610*/  @P5 BRA `(.L_x_38) ;  /* 0x0000000000045947 */ /* 0x000fea0003800000 */
[----:B------:R3:W5:Y:S02]  /*3620*/  LDG.E.U8 R5, desc[UR20][R30.64] ;  /* 0x000000141e057981 */ /* 0x000764000c1e1100 */
.L_x_38:
[----:B------:R-:W-:Y:S05]  /*3630*/  BSYNC B1 ;  /* 0x0000000000017941 */ /* 0x000fea0003800000 */
.L_x_37:
[----:B-----5:R-:W-:Y:S01]  /*3640*/  LOP3.LUT R5, R5, 0xff, RZ, 0xc0, !PT ;  /* 0x000000ff05057812 */ /* 0x020fe200078ec0ff */
[----:B------:R-:W-:Y:S01]  /*3650*/  BSSY B1, `(.L_x_39) ;  /* 0x000000b000017945 */ /* 0x000fe20003800000 */
[----:B------:R-:W-:Y:S02]  /*3660*/  ISETP.LT.OR P2, PT, R33, 0x2, !P1 ;  /* 0x000000022100780c */ /* 0x000fe40004f41670 */
[----:B------:R-:W-:-:S05]  /*3670*/  F2FP.F16.E4M3.UNPACK_B R5, R5 ;  /* 0x00000005ff05723e */ /* 0x000fca00020006ff */
[----:B------:R-:W-:Y:S01]  /*3680*/  HADD2.F32 R36, -RZ, R5.H0_H0 ;  /* 0x20000005ff247230 */ /* 0x000fe20000004100 */
[----:B------:R-:W-:-:S04]  /*3690*/  PRMT R5, RZ, 0x7610, R5 ;  /* 0x00007610ff057816 */ /* 0x000fc80000000005 */
[----:B------:R-:W-:-:S04]  /*36a0*/  FMUL R36, R36, R9 ;  /* 0x0000000924247220 */ /* 0x000fc80000400000 */
[----:B------:R-:W-:-:S05]  /*36b0*/  FFMA R36, R143, R8, R36 ;  /* 0x000000088f247223 */ /* 0x000fca0000000024 */
[----:B------:R-:W-:-:S05]  /*36c0*/  F2FP.SATFINITE.E4M3.F32.PACK_AB_MERGE_C R37, RZ, R36, RZ ;  /* 0x00000024ff25723e */ /* 0x000fca00048070ff */
[----:B------:R4:W-:Y:S01]  /*36d0*/  @!P5 STG.E.U8 desc[UR20][R12.64], R37 ;  /* 0x000000250c00d986 */ /* 0x0009e2000c101114 */
[----:B------:R-:W-:Y:S05]  /*36e0*/  @P2 BRA `(.L_x_40) ;  /* 0x0000000000042947 */ /* 0x000fea0003800000 */
[----:B------:R0:W5:Y:S02]  /*36f0*/  LDG.E.U8 R5, desc[UR20][R30.64+0x1] ;  /* 0x000001141e057981 */ /* 0x000164000c1e1100 */
.L_x_40:
[----:B------:R-:W-:Y:S05]  /*3700*/  BSYNC B1 ;  /* 0x0000000000017941 */ /* 0x000fea0003800000 */
.L_x_39:
[----:B-----5:R-:W-:Y:S01]  /*3710*/  LOP3.LUT R5, R5, 0xff, RZ, 0xc0, !PT ;  /* 0x000000ff05057812 */ /* 0x020fe200078ec0ff */
[----:B------:R-:W-:Y:S01]  /*3720*/  BSSY B1, `(.L_x_41) ;  /* 0x000000b000017945 */ /* 0x000fe20003800000 */
[----:B------:R-:W-:Y:S02]  /*3730*/  ISETP.LT.OR P4, PT, R33, 0x9, !P0 ;  /* 0x000000092100780c */ /* 0x000fe40004781670 */
[----:B------:R-:W-:-:S05]  /*3740*/  F2FP.F16.E4M3.UNPACK_B R5, R5 ;  /* 0x00000005ff05723e */ /* 0x000fca00020006ff */
[----:B------:R-:W-:-:S05]  /*3750*/  HADD2.F32 R36, -RZ, R5.H0_H0 ;  /* 0x20000005ff247230 */ /* 0x000fca0000004100 */
[----:B------:R-:W-:-:S04]  /*3760*/  FMUL R5, R36, R9 ;  /* 0x0000000924057220 */ /* 0x000fc80000400000 */
[----:B------:R-:W-:-:S05]  /*3770*/  FFMA R5, R138, R8, R5 ;  /* 0x000000088a057223 */ /* 0x000fca0000000005 */
[----:B----4-:R-:W-:Y:S02]  /*3780*/  F2FP.SATFINITE.E4M3.F32.PACK_AB_MERGE_C R37, RZ, R5, RZ ;  /* 0x00000005ff25723e */ /* 0x010fe400048070ff */
[----:B------:R-:W-:-:S03]  /*3790*/  PRMT R5, RZ, 0x7610, R5 ;  /* 0x00007610ff057816 */ /* 0x000fc60000000005 */
[----:B------:R4:W-:Y:S01]  /*37a0*/  @!P2 STG.E.U8 desc[UR20][R12.64+0x1], R37 ;  /* 0x000001250c00a986 */ /* 0x0009e2000c101114 */
[----:B------:R-:W-:Y:S05]  /*37b0*/  @P4 BRA `(.L_x_42) ;  /* 0x0000000000044947 */ /* 0x000fea0003800000 */
[----:B------:R0:W5:Y:S02]  /*37c0*/  LDG.E.U8 R5, desc[UR20][R28.64+0x8] ;  /* 0x000008141c057981 */ /* 0x000164000c1e1100 */
.L_x_42:
[----:B------:R-:W-:Y:S05]  /*37d0*/  BSYNC B1 ;  /* 0x0000000000017941 */ /* 0x000fea0003800000 */
.L_x_41:
        /* <DEDUP_REMOVED lines=8> */
[----:B----4-:R-:W-:-:S05]  /*3860*/  F2FP.SATFINITE.E4M3.F32.PACK_AB_MERGE_C R37, RZ, R36, RZ ;  /* 0x00000024ff25723e */ /* 0x010fca00048070ff */
[----:B------:R4:W-:Y:S01]  /*3870*/  @!P4 STG.E.U8 desc[UR20][R14.64+0x8], R37 ;  /* 0x000008250e00c986 */ /* 0x0009e2000c101114 */
[----:B------:R-:W-:Y:S05]  /*3880*/  @P2 BRA `(.L_x_44) ;  /* 0x0000000000042947 */ /* 0x000fea0003800000 */
[----:B------:R0:W5:Y:S02]  /*3890*/  LDG.E.U8 R5, desc[UR20][R28.64+0x9] ;  /* 0x000009141c057981 */ /* 0x000164000c1e1100 */
.L_x_44:
[----:B------:R-:W-:Y:S05]  /*38a0*/  BSYNC B1 ;  /* 0x0000000000017941 */ /* 0x000fea0003800000 */
.L_x_43:
        /* <DEDUP_REMOVED lines=12> */
.L_x_46:
[----:B------:R-:W-:Y:S05]  /*3970*/  BSYNC B1 ;  /* 0x0000000000017941 */ /* 0x000fea0003800000 */
.L_x_45:
        /* <DEDUP_REMOVED lines=12> */
.L_x_48:
[----:B------:R-:W-:Y:S05]  /*3a40*/  BSYNC B1 ;  /* 0x0000000000017941 */ /* 0x000fea0003800000 */
.L_x_47:
        /* <DEDUP_REMOVED lines=12> */
.L_x_50:
[----:B------:R-:W-:Y:S05]  /*3b10*/  BSYNC B1 ;  /* 0x0000000000017941 */ /* 0x000fea0003800000 */
.L_x_49:
        /* <DEDUP_REMOVED lines=12> */
.L_x_52:
[----:B------:R-:W-:Y:S05]  /*3be0*/  BSYNC B1 ;  /* 0x0000000000017941 */ /* 0x000fea0003800000 */
.L_x_51:
        /* <DEDUP_REMOVED lines=12> */
.L_x_54:
[----:B------:R-:W-:Y:S05]  /*3cb0*/  BSYNC B1 ;  /* 0x0000000000017941 */ /* 0x000fea0003800000 */
.L_x_53:
        /* <DEDUP_REMOVED lines=12> */
.L_x_56:
[----:B------:R-:W-:Y:S05]  /*3d80*/  BSYNC B1 ;  /* 0x0000000000017941 */ /* 0x000fea0003800000 */
.L_x_55:
        /* <DEDUP_REMOVED lines=12> */
.L_x_58:
[----:B------:R-:W-:Y:S05]  /*3e50*/  BSYNC B1 ;  /* 0x0000000000017941 */ /* 0x000fea0003800000 */
.L_x_57:
        /* <DEDUP_REMOVED lines=12> */
.L_x_60:
[----:B------:R-:W-:Y:S05]  /*3f20*/  BSYNC B1 ;  /* 0x0000000000017941 */ /* 0x000fea0003800000 */
.L_x_59:
        /* <DEDUP_REMOVED lines=12> */
.L_x_62:
[----:B------:R-:W-:Y:S05]  /*3ff0*/  BSYNC B1 ;  /* 0x0000000000017941 */ /* 0x000fea0003800000 */
.L_x_61:
        /* <DEDUP_REMOVED lines=12> */
.L_x_64:
[----:B------:R-:W-:Y:S05]  /*40c0*/  BSYNC B1 ;  /* 0x0000000000017941 */ /* 0x000fea0003800000 */
.L_x_63:
        /* <DEDUP_REMOVED lines=12> */
.L_x_66:
[----:B------:R-:W-:Y:S05]  /*4190*/  BSYNC B1 ;  /* 0x0000000000017941 */ /* 0x000fea0003800000 */
.L_x_65:
        /* <DEDUP_REMOVED lines=12> */
.L_x_68:
[----:B------:R-:W-:Y:S05]  /*4260*/  BSYNC B1 ;  /* 0x0000000000017941 */ /* 0x000fea0003800000 */
.L_x_67:
        /* <DEDUP_REMOVED lines=12> */
.L_x_70:
[----:B------:R-:W-:Y:S05]  /*4330*/  BSYNC B1 ;  /* 0x0000000000017941 */ /* 0x000fea0003800000 */
.L_x_69:
        /* <DEDUP_REMOVED lines=12> */
.L_x_72:
[----:B------:R-:W-:Y:S05]  /*4400*/  BSYNC B1 ;  /* 0x0000000000017941 */ /* 0x000fea0003800000 */
.L_x_71:
        /* <DEDUP_REMOVED lines=12> */
.L_x_74:
[----:B------:R-:W-:Y:S05]  /*44d0*/  BSYNC B1 ;  /* 0x0000000000017941 */ /* 0x000fea0003800000 */
.L_x_73:
        /* <DEDUP_REMOVED lines=12> */
.L_x_76:
[----:B------:R-:W-:Y:S05]  /*45a0*/  BSYNC B1 ;  /* 0x0000000000017941 */ /* 0x000fea0003800000 */
.L_x_75:
        /* <DEDUP_REMOVED lines=12> */
.L_x_78:
[----:B------:R-:W-:Y:S05]  /*4670*/  BSYNC B1 ;  /* 0x0000000000017941 */ /* 0x000fea0003800000 */
.L_x_77:
        /* <DEDUP_REMOVED lines=12> */
.L_x_80:
[----:B------:R-:W-:Y:S05]  /*4740*/  BSYNC B1 ;  /* 0x0000000000017941 */ /* 0x000fea0003800000 */
.L_x_79:
        /* <DEDUP_REMOVED lines=12> */
.L_x_82:
[----:B------:R-:W-:Y:S05]  /*4810*/  BSYNC B1 ;  /* 0x0000000000017941 */ /* 0x000fea0003800000 */
.L_x_81:
        /* <DEDUP_REMOVED lines=12> */
.L_x_84:
[----:B------:R-:W-:Y:S05]  /*48e0*/  BSYNC B1 ;  /* 0x0000000000017941 */ /* 0x000fea0003800000 */
.L_x_83:
        /* <DEDUP_REMOVED lines=12> */
.L_x_86:
[----:B------:R-:W-:Y:S05]  /*49b0*/  BSYNC B1 ;  /* 0x0000000000017941 */ /* 0x000fea0003800000 */
.L_x_85:
        /* <DEDUP_REMOVED lines=12> */
.L_x_88:
[----:B------:R-:W-:Y:S05]  /*4a80*/  BSYNC B1 ;  /* 0x0000000000017941 */ /* 0x000fea0003800000 */
.L_x_87:
        /* <DEDUP_REMOVED lines=12> */
.L_x_90:
[----:B------:R-:W-:Y:S05]  /*4b50*/  BSYNC B1 ;  /* 0x0000000000017941 */ /* 0x000fea0003800000 */
.L_x_89:
        /* <DEDUP_REMOVED lines=12> */
.L_x_92:
[----:B------:R-:W-:Y:S05]  /*4c20*/  BSYNC B1 ;  /* 0x0000000000017941 */ /* 0x000fea0003800000 */
.L_x_91:
[----:B-----5:R-:W-:Y:S01]  /*4c30*/  LOP3.LUT R5, R5, 0xff, RZ, 0xc0, !PT ;  /* 0x000000ff05057812 */ /* 0x020fe200078ec0ff */
[----:B------:R-:W-:Y:S01]  /*4c40*/  BSSY B1, `(.L_x_93) ;  /* 0x000000b000017945 */ /* 0x000fe20003800000 */
[----:B------:R-:W-:Y:S02]  /*4c50*/  ISETP.LT.OR P2, PT, R33, 0x39, !P1 ;  /* 0x000000392100780c */ /* 0x000fe40004f41670 */
[----:B------:R-:W-:-:S05]  /*4c60*/  F2FP.F16.E4M3.UNPACK_B R5, R5 ;  /* 0x00000005ff05723e */ /* 0x000fca00020006ff */
[----:B0-2---:R-:W-:-:S05]  /*4c70*/  HADD2.F32 R28, -RZ, R5.H0_H0 ;  /* 0x20000005ff1c7230 */ /* 0x005fca0000004100 */
[----:B------:R-:W-:-:S04]  /*4c80*/  FMUL R5, R28, R9 ;  /* 0x000000091c057220 */ /* 0x000fc80000400000 */
[----:B------:R-:W-:-:S05]  /*4c90*/  FFMA R5, R112, R8, R5 ;  /* 0x0000000870057223 */ /* 0x000fca0000000005 */
[----:B------:R-:W-:Y:S02]  /*4ca0*/  F2FP.SATFINITE.E4M3.F32.PACK_AB_MERGE_C R29, RZ, R5, RZ ;  /* 0x00000005ff1d723e */ /* 0x000fe400048070ff */
[----:B------:R-:W-:-:S03]  /*4cb0*/  PRMT R5, RZ, 0x7610, R5 ;  /* 0x00007610ff057816 */ /* 0x000fc60000000005 */
[----:B------:R0:W-:Y:S01]  /*4cc0*/  @!P0 STG.E.U8 desc[UR20][R14.64+0x39], R29 ;  /* 0x0000391d0e008986 */ /* 0x0001e2000c101114 */
[----:B------:R-:W-:Y:S05]  /*4cd0*/  @P2 BRA `(.L_x_94) ;  /* 0x0000000000042947 */ /* 0x000fea0003800000 */
[----:B------:R2:W5:Y:S02]  /*4ce0*/  LDG.E.U8 R5, desc[UR20][R30.64+0x38] ;  /* 0x000038141e057981 */ /* 0x000564000c1e1100 */
.L_x_94:
[----:B------:R-:W-:Y:S05]  /*4cf0*/  BSYNC B1 ;  /* 0x0000000000017941 */ /* 0x000fea0003800000 */
.L_x_93:
[----:B-----5:R-:W-:Y:S01]  /*4d00*/  LOP3.LUT R5, R5, 0xff, RZ, 0xc0, !PT ;  /* 0x000000ff05057812 */ /* 0x020fe200078ec0ff */
[----:B------:R-:W-:Y:S01]  /*4d10*/  BSSY B1, `(.L_x_95) ;  /* 0x000000b000017945 */ /* 0x000fe20003800000 */
[----:B------:R-:W-:Y:S02]  /*4d20*/  ISETP.LT.OR P1, PT, R33, 0x3a, !P1 ;  /* 0x0000003a2100780c */ /* 0x000fe40004f21670 */
[----:B------:R-:W-:-:S05]  /*4d30*/  F2FP.F16.E4M3.UNPACK_B R5, R5 ;  /* 0x00000005ff05723e */ /* 0x000fca00020006ff */
[----:B01--4-:R-:W-:Y:S01]  /*4d40*/  HADD2.F32 R14, -RZ, R5.H0_H0 ;  /* 0x20000005ff0e7230 */ /* 0x013fe20000004100 */
[----:B------:R-:W-:-:S04]  /*4d50*/  PRMT R5, RZ, 0x7610, R5 ;  /* 0x00007610ff057816 */ /* 0x000fc80000000005 */
[----:B------:R-:W-:-:S04]  /*4d60*/  FMUL R14, R14, R9 ;  /* 0x000000090e0e7220 */ /* 0x000fc80000400000 */
[----:B------:R-:W-:-:S05]  /*4d70*/  FFMA R14, R115, R8, R14 ;  /* 0x00000008730e7223 */ /* 0x000fca000000000e */
[----:B------:R-:W-:-:S05]  /*4d80*/  F2FP.SATFINITE.E4M3.F32.PACK_AB_MERGE_C R15, RZ, R14, RZ ;  /* 0x0000000eff0f723e */ /* 0x000fca00048070ff */
[----:B------:R0:W-:Y:S01]  /*4d90*/  @!P2 STG.E.U8 desc[UR20][R12.64+0x38], R15 ;  /* 0x0000380f0c00a986 */ /* 0x0001e2000c101114 */
[----:B------:R-:W-:Y:S05]  /*4da0*/  @P1 BRA `(.L_x_96) ;  /* 0x0000000000041947 */ /* 0x000fea0003800000 */
[----:B------:R1:W5:Y:S02]  /*4db0*/  LDG.E.U8 R5, desc[UR20][R30.64+0x39] ;  /* 0x000039141e057981 */ /* 0x000364000c1e1100 */
.L_x_96:
[----:B------:R-:W-:Y:S05]  /*4dc0*/  BSYNC B1 ;  /* 0x0000000000017941 */ /* 0x000fea0003800000 */
.L_x_95:
[----:B-----5:R-:W-:Y:S01]  /*4dd0*/  LOP3.LUT R5, R5, 0xff, RZ, 0xc0, !PT ;  /* 0x000000ff05057812 */ /* 0x020fe200078ec0ff */
[----:B------:R-:W-:Y:S01]  /*4de0*/  BSSY B1, `(.L_x_97) ;  /* 0x0000013000017945 */ /* 0x000fe20003800000 */
[----:B------:R-:W-:Y:S02]  /*4df0*/  IADD3 R29, P0, R35, 0x80, RZ ;  /* 0x00000080231d7810 */ /* 0x000fe40007f1e0ff */
[----:B------:R-:W-:-:S03]  /*4e00*/  F2FP.F16.E4M3.UNPACK_B R5, R5 ;  /* 0x00000005ff05723e */ /* 0x000fc600020006ff */
[----:B0-----:R-:W-:Y:S01]  /*4e10*/  IMAD.X R15, RZ, RZ, R25, P0 ;  /* 0x000000ffff0f7224 */ /* 0x001fe200000e0619 */
        /* <DEDUP_REMOVED lines=9> */
[----:B-123--:R-:W-:Y:S02]  /*4eb0*/  F2FP.SATFINITE.E4M3.F32.PACK_AB_MERGE_C R31, RZ, R5, RZ ;  /* 0x00000005ff1f723e */ /* 0x00efe400048070ff */
[----:B------:R-:W-:Y:S02]  /*4ec0*/  IADD3.X R15, R15, UR11, R29, P2, !PT ;  /* 0x0000000b0f0f7c10 */ /* 0x000fe400097fe41d */
[----:B------:R-:W-:Y:S01]  /*4ed0*/  PRMT R5, RZ, 0x7610, R5 ;  /* 0x00007610ff057816 */ /* 0x000fe20000000005 */
[----:B------:R0:W-:Y:S01]  /*4ee0*/  @!P1 STG.E.U8 desc[UR20][R12.64+0x39], R31 ;  /* 0x0000391f0c009986 */ /* 0x0001e2000c101114 */
[----:B------:R-:W-:Y:S05]  /*4ef0*/  @P4 BRA `(.L_x_98) ;  /* 0x0000000000044947 */ /* 0x000fea0003800000 */
[----:B------:R1:W5:Y:S02]  /*4f00*/  LDG.E.U8 R5, desc[UR20][R14.64] ;  /* 0x000000140e057981 */ /* 0x000364000c1e1100 */
.L_x_98:
[----:B------:R-:W-:Y:S05]  /*4f10*/  BSYNC B1 ;  /* 0x0000000000017941 */ /* 0x000fea0003800000 */
.L_x_97:
[----:B-----5:R-:W-:Y:S01]  /*4f20*/  LOP3.LUT R5, R5, 0xff, RZ, 0xc0, !PT ;  /* 0x000000ff05057812 */ /* 0x020fe200078ec0ff */
[----:B------:R-:W-:Y:S01]  /*4f30*/  BSSY B1, `(.L_x_99) ;  /* 0x000000b000017945 */ /* 0x000fe20003800000 */
[----:B------:R-:W-:Y:S02]  /*4f40*/  ISETP.LT.OR P2, PT, R33, 0x2, !P0 ;  /* 0x000000022100780c */ /* 0x000fe40004741670 */
[----:B------:R-:W-:-:S05]  /*4f50*/  F2FP.F16.E4M3.UNPACK_B R5, R5 ;  /* 0x00000005ff05723e */ /* 0x000fca00020006ff */
[----:B0-----:R-:W-:Y:S01]  /*4f60*/  HADD2.F32 R12, -RZ, R5.H0_H0 ;  /* 0x20000005ff0c7230 */ /* 0x001fe20000004100 */
[----:B------:R-:W-:-:S04]  /*4f70*/  PRMT R5, RZ, 0x7610, R5 ;  /* 0x00007610ff057816 */ /* 0x000fc80000000005 */
[----:B------:R-:W-:-:S04]  /*4f80*/  FMUL R12, R12, R9 ;  /* 0x000000090c0c7220 */ /* 0x000fc80000400000 */
[----:B------:R-:W-:-:S05]  /*4f90*/  FFMA R12, R113, R8, R12 ;  /* 0x00000008710c7223 */ /* 0x000fca000000000c */
[----:B------:R-:W-:-:S05]  /*4fa0*/  F2FP.SATFINITE.E4M3.F32.PACK_AB_MERGE_C R13, RZ, R12, RZ ;  /* 0x0000000cff0d723e */ /* 0x000fca00048070ff */
[----:B------:R0:W-:Y:S01]  /*4fb0*/  @!P4 STG.E.U8 desc[UR20][R10.64], R13 ;  /* 0x0000000d0a00c986 */ /* 0x0001e2000c101114 */
[----:B------:R-:W-:Y:S05]  /*4fc0*/  @P2 BRA `(.L_x_100) ;  /* 0x0000000000042947 */ /* 0x000fea0003800000 */
[----:B------:R2:W5:Y:S02]  /*4fd0*/  LDG.E.U8 R5, desc[UR20][R14.64+0x1] ;  /* 0x000001140e057981 */ /* 0x000564000c1e1100 */
.L_x_100:
[----:B------:R-:W-:Y:S05]  /*4fe0*/  BSYNC B1 ;  /* 0x0000000000017941 */ /* 0x000fea0003800000 */
.L_x_99:
[----:B-----5:R-:W-:Y:S01]  /*4ff0*/  LOP3.LUT R5, R5, 0xff, RZ, 0xc0, !PT ;  /* 0x000000ff05057812 */ /* 0x020fe200078ec0ff */
[----:B------:R-:W-:Y:S01]  /*5000*/  BSSY B1, `(.L_x_101) ;  /* 0x0000013000017945 */ /* 0x000fe20003800000 */
[----:B------:R-:W-:Y:S02]  /*5010*/  IADD3 R35, P1, R35, 0x88, RZ ;  /* 0x0000008823237810 */ /* 0x000fe40007f3e0ff */
[----:B------:R-:W-:-:S03]  /*5020*/  F2FP.F16.E4M3.UNPACK_B R5, R5 ;  /* 0x00000005ff05723e */ /* 0x000fc600020006ff */
[----:B------:R-:W-:Y:S01]  /*5030*/  IMAD.X R24, RZ, RZ, R25, P1 ;  /* 0x000000ffff187224 */ /* 0x000fe200008e0619 */
[----:B------:R-:W-:Y:S01]  /*5040*/  ISETP.GE.AND P1, PT, R34, 0x89, PT ;  /* 0x000000892200780c */ /* 0x000fe20003f26270 */
[----:B------:R-:W-:Y:S02]  /*5050*/  HADD2.F32 R12, -RZ, R5.H0_H0 ;  /* 0x20000005ff0c7230 */ /* 0x000fe40000004100 */
[----:B------:R-:W-:Y:S01]  /*5060*/  IMAD R24, R24, UR6, RZ ;  /* 0x0000000618187c24 */ /* 0x000fe2000f8e02ff */
[----:B------:R-:W-:Y:S01]  /*5070*/  ISETP.LT.OR P5, PT, R33, 0x1, !P1 ;  /* 0x000000012100780c */ /* 0x000fe20004fa1670 */
[----:B------:R-:W-:-:S04]  /*5080*/  IMAD.WIDE.U32 R26, R35, UR6, R26 ;  /* 0x00000006231a7c25 */ /* 0x000fc8000f8e001a */
[----:B------:R-:W-:Y:S01]  /*5090*/  FMUL R5, R12, R9 ;  /* 0x000000090c057220 */ /* 0x000fe20000400000 */
[----:B------:R-:W-:-:S03]  /*50a0*/  IMAD R35, R35, UR7, R24 ;  /* 0x0000000723237c24 */ /* 0x000fc6000f8e0218 */
[----:B------:R-:W-:Y:S01]  /*50b0*/  FFMA R5, R108, R8, R5 ;  /* 0x000000086c057223 */ /* 0x000fe20000000005 */
[----:B------:R-:W-:-:S04]  /*50c0*/  IADD3 R12, P4, R26, UR10, RZ ;  /* 0x0000000a1a0c7c10 */ /* 0x000fc8000ff9e0ff */
[----:B------:R-:W-:Y:S02]  /*50d0*/  F2FP.SATFINITE.E4M3.F32.PACK_AB_MERGE_C R25, RZ, R5, RZ ;  /* 0x00000005ff19723e */ /* 0x000fe400048070ff */
[----:B0-----:R-:W-:Y:S02]  /*50e0*/  IADD3.X R13, R27, UR11, R35, P4, !PT ;  /* 0x0000000b1b0d7c10 */ /* 0x001fe4000a7fe423 */
[----:B------:R-:W-:Y:S01]  /*50f0*/  PRMT R5, RZ, 0x7610, R5 ;  /* 0x00007610ff057816 */ /* 0x000fe20000000005 */
[----:B------:R0:W-:Y:S01]  /*5100*/  @!P2 STG.E.U8 desc[UR20][R10.64+0x1], R25 ;  /* 0x000001190a00a986 */ /* 0x0001e2000c101114 */
[----:B------:R-:W-:Y:S05]  /*5110*/  @P5 BRA `(.L_x_102) ;  /* 0x0000000000045947 */ /* 0x000fea0003800000 */
[----:B------:R3:W5:Y:S02]  /*5120*/  LDG.E.U8 R5, desc[UR20][R12.64] ;  /* 0x000000140c057981 */ /* 0x000764000c1e1100 */
.L_x_102:
[----:B------:R-:W-:Y:S05]  /*5130*/  BSYNC B1 ;  /* 0x0000000000017941 */ /* 0x000fea0003800000 */
.L_x_101:
        /* <DEDUP_REMOVED lines=8> */
[----:B0-----:R-:W-:-:S05]  /*51c0*/  F2FP.SATFINITE.E4M3.F32.PACK_AB_MERGE_C R25, RZ, R24, RZ ;  /* 0x00000018ff19723e */ /* 0x001fca00048070ff */
[----:B------:R0:W-:Y:S01]  /*51d0*/  @!P5 STG.E.U8 desc[UR20][R6.64], R25 ;  /* 0x000000190600d986 */ /* 0x0001e2000c101114 */
[----:B------:R-:W-:Y:S05]  /*51e0*/  @P2 BRA `(.L_x_104) ;  /* 0x0000000000042947 */ /* 0x000fea0003800000 */
[----:B------:R4:W5:Y:S02]  /*51f0*/  LDG.E.U8 R5, desc[UR20][R12.64+0x1] ;  /* 0x000001140c057981 */ /* 0x000964000c1e1100 */
.L_x_104:
[----:B------:R-:W-:Y:S05]  /*5200*/  BSYNC B1 ;  /* 0x0000000000017941 */ /* 0x000fea0003800000 */
.L_x_103:
[----:B-----5:R-:W-:Y:S01]  /*5210*/  LOP3.LUT R5, R5, 0xff, RZ, 0xc0, !PT ;  /* 0x000000ff05057812 */ /* 0x020fe200078ec0ff */
[----:B------:R-:W-:Y:S01]  /*5220*/  BSSY B1, `(.L_x_105) ;  /* 0x000000b000017945 */ /* 0x000fe20003800000 */
[----:B------:R-:W-:Y:S02]  /*5230*/  ISETP.LT.OR P4, PT, R33, 0x9, !P0 ;  /* 0x000000092100780c */ /* 0x000fe40004781670 */
[----:B------:R-:W-:-:S05]  /*5240*/  F2FP.F16.E4M3.UNPACK_B R5, R5 ;  /* 0x00000005ff05723e */ /* 0x000fca00020006ff */
[----:B------:R-:W-:-:S05]  /*5250*/  HADD2.F32 R24, -RZ, R5.H0_H0 ;  /* 0x20000005ff187230 */ /* 0x000fca0000004100 */
[----:B------:R-:W-:-:S04]  /*5260*/  FMUL R5, R24, R9 ;  /* 0x0000000918057220 */ /* 0x000fc80000400000 */
[----:B------:R-:W-:-:S05]  /*5270*/  FFMA R5, R106, R8, R5 ;  /* 0x000000086a057223 */ /* 0x000fca0000000005 */
[----:B0-----:R-:W-:Y:S02]  /*5280*/  F2FP.SATFINITE.E4M3.F32.PACK_AB_MERGE_C R25, RZ, R5, RZ ;  /* 0x00000005ff19723e */ /* 0x001fe400048070ff */
[----:B------:R-:W-:-:S03]  /*5290*/  PRMT R5, RZ, 0x7610, R5 ;  /* 0x00007610ff057816 */ /* 0x000fc60000000005 */
[----:B------:R0:W-:Y:S01]  /*52a0*/  @!P2 STG.E.U8 desc[UR20][R6.64+0x1], R25 ;  /* 0x000001190600a986 */ /* 0x0001e2000c101114 */
[----:B------:R-:W-:Y:S05]  /*52b0*/  @P4 BRA `(.L_x_106) ;  /* 0x0000000000044947 */ /* 0x000fea0003800000 */
[----:B------:R0:W5:Y:S02]  /*52c0*/  LDG.E.U8 R5, desc[UR20][R14.64+0x8] ;  /* 0x000008140e057981 */ /* 0x000164000c1e1100 */
.L_x_106:
[----:B------:R-:W-:Y:S05]  /*52d0*/  BSYNC B1 ;  /* 0x0000000000017941 */ /* 0x000fea0003800000 */
.L_x_105:
        /* <DEDUP_REMOVED lines=12> */
.L_x_108:
[----:B------:R-:W-:Y:S05]  /*53a0*/  BSYNC B1 ;  /* 0x0000000000017941 */ /* 0x000fea0003800000 */
.L_x_107:
        /* <DEDUP_REMOVED lines=12> */
.L_x_110:
[----:B------:R-:W-:Y:S05]  /*5470*/  BSYNC B1 ;  /* 0x0000000000017941 */ /* 0x000fea0003800000 */
.L_x_109:
        /* <DEDUP_REMOVED lines=12> */
.L_x_112:
[----:B------:R-:W-:Y:S05]  /*5540*/  BSYNC B1 ;  /* 0x0000000000017941 */ /* 0x000fea0003800000 */
.L_x_111:
        /* <DEDUP_REMOVED lines=12> */
.L_x_114:
[----:B------:R-:W-:Y:S05]  /*5610*/  BSYNC B1 ;  /* 0x0000000000017941 */ /* 0x000fea0003800000 */
.L_x_113:
        /* <DEDUP_REMOVED lines=12> */
.L_x_116:
[----:B------:R-:W-:Y:S05]  /*56e0*/  BSYNC B1 ;  /* 0x0000000000017941 */ /* 0x000fea0003800000 */
.L_x_115:
        /* <DEDUP_REMOVED lines=12> */
.L_x_118:
[----:B------:R-:W-:Y:S05]  /*57b0*/  BSYNC B1 ;  /* 0x0000000000017941 */ /* 0x000fea0003800000 */
.L_x_117:
        /* <DEDUP_REMOVED lines=12> */
.L_x_120:
[----:B------:R-:W-:Y:S05]  /*5880*/  BSYNC B1 ;  /* 0x0000000000017941 */ /* 0x000fea0003800000 */
.L_x_119:
        /* <DEDUP_REMOVED lines=12> */
.L_x_122:
[----:B------:R-:W-:Y:S05]  /*5950*/  BSYNC B1 ;  /* 0x0000000000017941 */ /* 0x000fea0003800000 */
.L_x_121:
        /* <DEDUP_REMOVED lines=12> */
.L_x_124:
[----:B------:R-:W-:Y:S05]  /*5a20*/  BSYNC B1 ;  /* 0x0000000000017941 */ /* 0x000fea0003800000 */
.L_x_123:
        /* <DEDUP_REMOVED lines=12> */
.L_x_126:
[----:B------:R-:W-:Y:S05]  /*5af0*/  BSYNC B1 ;  /* 0x0000000000017941 */ /* 0x000fea0003800000 */
.L_x_125:
        /* <DEDUP_REMOVED lines=12> */
.L_x_128:
[----:B------:R-:W-:Y:S05]  /*5bc0*/  BSYNC B1 ;  /* 0x0000000000017941 */ /* 0x000fea0003800000 */
.L_x_127:
        /* <DEDUP_REMOVED lines=12> */
.L_x_130:
[----:B------:R-:W-:Y:S05]  /*5c90*/  BSYNC B1 ;  /* 0x0000000000017941 */ /* 0x000fea0003800000 */
.L_x_129:
        /* <DEDUP_REMOVED lines=12> */
.L_x_132:
[----:B------:R-:W-:Y:S05]  /*5d60*/  BSYNC B1 ;  /* 0x0000000000017941 */ /* 0x000fea0003800000 */
.L_x_131:
        /* <DEDUP_REMOVED lines=12> */
.L_x_134:
[----:B------:R-:W-:Y:S05]  /*5e30*/  BSYNC B1 ;  /* 0x0000000000017941 */ /* 0x000fea0003800000 */
.L_x_133:
        /* <DEDUP_REMOVED lines=12> */
.L_x_136:
[----:B------:R-:W-:Y:S05]  /*5f00*/  BSYNC B1 ;  /* 0x0000000000017941 */ /* 0x000fea0003800000 */
.L_x_135:
        /* <DEDUP_REMOVED lines=12> */
.L_x_138:
[----:B------:R-:W-:Y:S05]  /*5fd0*/  BSYNC B1 ;  /* 0x0000000000017941 */ /* 0x000fea0003800000 */
.L_x_137:
        /* <DEDUP_REMOVED lines=12> */
.L_x_140:
[----:B------:R-:W-:Y:S05]  /*60a0*/  BSYNC B1 ;  /* 0x0000000000017941 */ /* 0x000fea0003800000 */
.L_x_139:
        /* <DEDUP_REMOVED lines=12> */
.L_x_142:
[----:B------:R-:W-:Y:S05]  /*6170*/  BSYNC B1 ;  /* 0x0000000000017941 */ /* 0x000fea0003800000 */
.L_x_141:
        /* <DEDUP_REMOVED lines=12> */
.L_x_144:
[----:B------:R-:W-:Y:S05]  /*6240*/  BSYNC B1 ;  /* 0x0000000000017941 */ /* 0x000fea0003800000 */
.L_x_143:
        /* <DEDUP_REMOVED lines=12> */
.L_x_146:
[----:B------:R-:W-:Y:S05]  /*6310*/  BSYNC B1 ;  /* 0x0000000000017941 */ /* 0x000fea0003800000 */
.L_x_145:
        /* <DEDUP_REMOVED lines=12> */
.L_x_148:
[----:B------:R-:W-:Y:S05]  /*63e0*/  BSYNC B1 ;  /* 0x0000000000017941 */ /* 0x000fea0003800000 */
.L_x_147:
        /* <DEDUP_REMOVED lines=12> */
.L_x_150:
[----:B------:R-:W-:Y:S05]  /*64b0*/  BSYNC B1 ;  /* 0x0000000000017941 */ /* 0x000fea0003800000 */
.L_x_149:
        /* <DEDUP_REMOVED lines=12> */
.L_x_152:
[----:B------:R-:W-:Y:S05]  /*6580*/  BSYNC B1 ;  /* 0x0000000000017941 */ /* 0x000fea0003800000 */
.L_x_151:
        /* <DEDUP_REMOVED lines=12> */
.L_x_154:
[----:B------:R-:W-:Y:S05]  /*6650*/  BSYNC B1 ;  /* 0x0000000000017941 */ /* 0x000fea0003800000 */
.L_x_153:
        /* <DEDUP_REMOVED lines=12> */
.L_x_156:
[----:B------:R-:W-:Y:S05]  /*6720*/  BSYNC B1 ;  /* 0x0000000000017941 */ /* 0x000fea0003800000 */
.L_x_155:
[----:B-----5:R-:W-:Y:S01]  /*6730*/  LOP3.LUT R5, R5, 0xff, RZ, 0xc0, !PT ;  /* 0x000000ff05057812 */ /* 0x020fe200078ec0ff */
[----:B------:R-:W-:Y:S01]  /*6740*/  BSSY B1, `(.L_x_157) ;  /* 0x000000b000017945 */ /* 0x000fe20003800000 */
[----:B------:R-:W-:Y:S02]  /*6750*/  ISETP.LT.OR P2, PT, R33, 0x39, !P1 ;  /* 0x000000392100780c */ /* 0x000fe40004f41670 */
[----:B------:R-:W-:-:S05]  /*6760*/  F2FP.F16.E4M3.UNPACK_B R5, R5 ;  /* 0x00000005ff05723e */ /* 0x000fca00020006ff */
[----:B012---:R-:W-:-:S05]  /*6770*/  HADD2.F32 R14, -RZ, R5.H0_H0 ;  /* 0x20000005ff0e7230 */ /* 0x007fca0000004100 */
[----:B------:R-:W-:-:S04]  /*6780*/  FMUL R5, R14, R9 ;  /* 0x000000090e057220 */ /* 0x000fc80000400000 */
[----:B------:R-:W-:-:S05]  /*6790*/  FFMA R5, R16, R8, R5 ;  /* 0x0000000810057223 */ /* 0x000fca0000000005 */
[----:B------:R-:W-:Y:S02]  /*67a0*/  F2FP.SATFINITE.E4M3.F32.PACK_AB_MERGE_C R15, RZ, R5, RZ ;  /* 0x00000005ff0f723e */ /* 0x000fe400048070ff */
[----:B------:R-:W-:-:S03]  /*67b0*/  PRMT R5, RZ, 0x7610, R5 ;  /* 0x00007610ff057816 */ /* 0x000fc60000000005 */
[----:B------:R0:W-:Y:S01]  /*67c0*/  @!P0 STG.E.U8 desc[UR20][R10.64+0x39], R15 ;  /* 0x0000390f0a008986 */ /* 0x0001e2000c101114 */
[----:B------:R-:W-:Y:S05]  /*67d0*/  @P2 BRA `(.L_x_158) ;  /* 0x0000000000042947 */ /* 0x000fea0003800000 */
[----:B------:R1:W5:Y:S02]  /*67e0*/  LDG.E.U8 R5, desc[UR20][R12.64+0x38] ;  /* 0x000038140c057981 */ /* 0x000364000c1e1100 */
.L_x_158:
[----:B------:R-:W-:Y:S05]  /*67f0*/  BSYNC B1 ;  /* 0x0000000000017941 */ /* 0x000fea0003800000 */
.L_x_157:
        /* <DEDUP_REMOVED lines=12> */
.L_x_160:
[----:B------:R-:W-:Y:S05]  /*68c0*/  BSYNC B1 ;  /* 0x0000000000017941 */ /* 0x000fea0003800000 */
.L_x_159:
[----:B------:R-:W-:Y:S05]  /*68d0*/  @P1 BRA `(.L_x_161) ;  /* 0x0000001000301947 */ /* 0x000fea0003800000 */
[----:B-----5:R-:W-:-:S04]  /*68e0*/  LOP3.LUT R5, R5, 0xff, RZ, 0xc0, !PT ;  /* 0x000000ff05057812 */ /* 0x020fc800078ec0ff */
[----:B------:R-:W-:-:S05]  /*68f0*/  F2FP.F16.E4M3.UNPACK_B R5, R5 ;  /* 0x00000005ff05723e */ /* 0x000fca00020006ff */
[----:B------:R-:W-:-:S05]  /*6900*/  HADD2.F32 R10, -RZ, R5.H0_H0 ;  /* 0x20000005ff0a7230 */ /* 0x000fca0000004100 */
[----:B------:R-:W-:-:S04]  /*6910*/  FMUL R5, R10, R9 ;  /* 0x000000090a057220 */ /* 0x000fc80000400000 */
[----:B------:R-:W-:-:S05]  /*6920*/  FFMA R5, R18, R8, R5 ;  /* 0x0000000812057223 */ /* 0x000fca0000000005 */
[----:B------:R-:W-:-:S05]  /*6930*/  F2FP.SATFINITE.E4M3.F32.PACK_AB_MERGE_C R5, RZ, R5, RZ ;  /* 0x00000005ff05723e */ /* 0x000fca00048070ff */
[----:B------:R0:W-:Y:S01]  /*6940*/  STG.E.U8 desc[UR20][R6.64+0x39], R5 ;  /* 0x0000390506007986 */ /* 0x0001e2000c101114 */
[----:B------:R-:W-:Y:S05]  /*6950*/  BRA `(.L_x_161) ;  /* 0x0000001000107947 */ /* 0x000fea0003800000 */
.L_x_32:
[C---:B------:R-:W-:Y:S01]  /*6960*/  ISETP.GE.AND P0, PT, R34.reuse, 0x1, PT ;  /* 0x000000012200780c */ /* 0x040fe20003f06270 */
[-C--:B--2---:R-:W-:Y:S01]  /*6970*/  FMUL R145, R145, R8.reuse ;  /* 0x0000000891917220 */ /* 0x084fe20000400000 */
[----:B------:R-:W-:Y:S01]  /*6980*/  ISETP.GE.AND P2, PT, R34, 0x9, PT ;  /* 0x000000092200780c */ /* 0x000fe20003f46270 */
[-C--:B------:R-:W-:Y:S01]  /*6990*/  FMUL R140, R140, R8.reuse ;  /* 0x000000088c8c7220 */ /* 0x080fe20000400000 */
[----:B------:R-:W-:Y:S01]  /*69a0*/  ISETP.LT.OR P1, PT, R33, 0x1, !P0 ;  /* 0x000000012100780c */ /* 0x000fe20004721670 */
[-C--:B------:R-:W-:Y:S01]  /*69b0*/  FMUL R143, R143, R8.reuse ;  /* 0x000000088f8f7220 */ /* 0x080fe20000400000 */
[----:B------:R-:W-:Y:S01]  /*69c0*/  F2FP.SATFINITE.E4M3.F32.PACK_AB_MERGE_C R145, RZ, R145, RZ ;  /* 0x00000091ff91723e */ /* 0x000fe200048070ff */
[-C--:B------:R-:W-:Y:S01]  /*69d0*/  FMUL R138, R138, R8.reuse ;  /* 0x000000088a8a7220 */ /* 0x080fe20000400000 */
[----:B------:R-:W-:Y:S01]  /*69e0*/  ISETP.LT.OR P4, PT, R33, 0x2, !P0 ;  /* 0x000000022100780c */ /* 0x000fe20004781670 */
[-C--:B------:R-:W-:Y:S01]  /*69f0*/  FMUL R141, R141, R8.reuse ;  /* 0x000000088d8d7220 */ /* 0x080fe20000400000 */
[C---:B------:R-:W-:Y:S01]  /*6a00*/  ISETP.LT.OR P5, PT, R33.reuse, 0x1, !P2 ;  /* 0x000000012100780c */ /* 0x040fe200057a1670 */
[-C--:B------:R-:W-:Y:S01]  /*6a10*/  FMUL R136, R136, R8.reuse ;  /* 0x0000000888887220 */ /* 0x080fe20000400000 */
[----:B------:R-:W-:Y:S01]  /*6a20*/  ISETP.LT.OR P6, PT, R33, 0x2, !P2 ;  /* 0x000000022100780c */ /* 0x000fe200057c1670 */
[----:B------:R-:W-:Y:S01]  /*6a30*/  FMUL R139, R139, R8 ;  /* 0x000000088b8b7220 */ /* 0x000fe20000400000 */
[----:B------:R-:W-:Y:S01]  /*6a40*/  F2FP.SATFINITE.E4M3.F32.PACK_AB_MERGE_C R5, RZ, R140, RZ ;  /* 0x0000008cff05723e */ /* 0x000fe200048070ff */
[-C--:B------:R-:W-:Y:S01]  /*6a50*/  FMUL R134, R134, R8.reuse ;  /* 0x0000000886867220 */ /* 0x080fe20000400000 */
[----:B------:R-:W-:Y:S01]  /*6a60*/  F2FP.SATFINITE.E4M3.F32.PACK_AB_MERGE_C R143, RZ, R143, RZ ;  /* 0x0000008fff8f723e */ /* 0x000fe200048070ff */
[----:B------:R-:W-:Y:S01]  /*6a70*/  @!P1 STG.E.U8 desc[UR20][R14.64], R145 ;  /* 0x000000910e009986 */ /* 0x000fe2000c101114 */
[----:B------:R-:W-:Y:S01]  /*6a80*/  ISETP.LT.OR P1, PT, R33, 0x9, !P0 ;  /* 0x000000092100780c */ /* 0x000fe20004721670 */
[----:B------:R-:W-:Y:S01]  /*6a90*/  FMUL R137, R137, R8 ;  /* 0x0000000889897220 */ /* 0x000fe20000400000 */
[----:B------:R-:W-:Y:S01]  /*6aa0*/  F2FP.SATFINITE.E4M3.F32.PACK_AB_MERGE_C R25, RZ, R138, RZ ;  /* 0x0000008aff19723e */ /* 0x000fe200048070ff */
[----:B------:R0:W-:Y:S01]  /*6ab0*/  @!P4 STG.E.U8 desc[UR20][R14.64+0x1], R5 ;  /* 0x000001050e00c986 */ /* 0x0001e2000c101114 */
[----:B------:R-:W-:Y:S01]  /*6ac0*/  F2FP.SATFINITE.E4M3.F32.PACK_AB_MERGE_C R141, RZ, R141, RZ ;  /* 0x0000008dff8d723e */ /* 0x000fe200048070ff */
[-C--:B------:R-:W-:Y:S01]  /*6ad0*/  FMUL R132, R132, R8.reuse ;  /* 0x0000000884847220 */ /* 0x080fe20000400000 */
[C---:B------:R-:W-:Y:S01]  /*6ae0*/  ISETP.LT.OR P4, PT, R33.reuse, 0xa, !P0 ;  /* 0x0000000a2100780c */ /* 0x040fe20004781670 */
[----:B------:R-:W-:Y:S01]  /*6af0*/  @!P5 STG.E.U8 desc[UR20][R12.64], R143 ;  /* 0x0000008f0c00d986 */ /* 0x000fe2000c101114 */
[----:B------:R-:W-:Y:S01]  /*6b00*/  ISETP.LT.OR P5, PT, R33, 0x9, !P2 ;  /* 0x000000092100780c */ /* 0x000fe200057a1670 */
[-C--:B------:R-:W-:Y:S01]  /*6b10*/  FMUL R135, R135, R8.reuse ;  /* 0x0000000887877220 */ /* 0x080fe20000400000 */
[----:B------:R-:W-:Y:S01]  /*6b20*/  F2FP.SATFINITE.E4M3.F32.PACK_AB_MERGE_C R139, RZ, R139, RZ ;  /* 0x0000008bff8b723e */ /* 0x000fe200048070ff */
[----:B------:R1:W-:Y:S01]  /*6b30*/  @!P6 STG.E.U8 desc[UR20][R12.64+0x1], R25 ;  /* 0x000001190c00e986 */ /* 0x0003e2000c101114 */
[C---:B------:R-:W-:Y:S01]  /*6b40*/  ISETP.LT.OR P6, PT, R33.reuse, 0xa, !P2 ;  /* 0x0000000a2100780c */ /* 0x040fe200057c1670 */
[-C--:B------:R-:W-:Y:S01]  /*6b50*/  FMUL R130, R130, R8.reuse ;  /* 0x0000000882827220 */ /* 0x080fe20000400000 */
[----:B------:R-:W-:Y:S01]  /*6b60*/  F2FP.SATFINITE.E4M3.F32.PACK_AB_MERGE_C R137, RZ, R137, RZ ;  /* 0x00000089ff89723e */ /* 0x000fe200048070ff */
[----:B------:R-:W-:Y:S01]  /*6b70*/  @!P1 STG.E.U8 desc[UR20][R14.64+0x8], R141 ;  /* 0x0000088d0e009986 */ /* 0x000fe2000c101114 */
[----:B------:R-:W-:Y:S01]  /*6b80*/  ISETP.LT.OR P1, PT, R33, 0x11, !P0 ;  /* 0x000000112100780c */ /* 0x000fe20004721670 */
[----:B------:R-:W-:Y:S01]  /*6b90*/  FMUL R133, R133, R8 ;  /* 0x0000000885857220 */ /* 0x000fe20000400000 */
[----:B0-----:R-:W-:Y:S01]  /*6ba0*/  F2FP.SATFINITE.E4M3.F32.PACK_AB_MERGE_C R5, RZ, R136, RZ ;  /* 0x00000088ff05723e */ /* 0x001fe200048070ff */
[-C--:B------:R-:W-:Y:S01]  /*6bb0*/  FMUL R128, R128, R8.reuse ;  /* 0x0000000880807220 */ /* 0x080fe20000400000 */
[----:B------:R-:W-:Y:S01]  /*6bc0*/  F2FP.SATFINITE.E4M3.F32.PACK_AB_MERGE_C R135, RZ, R135, RZ ;  /* 0x00000087ff87723e */ /* 0x000fe200048070ff */
[----:B------:R-:W-:Y:S01]  /*6bd0*/  FMUL R131, R131, R8 ;  /* 0x0000000883837220 */ /* 0x000fe20000400000 */
[----:B------:R-:W-:Y:S01]  /*6be0*/  F2FP.SATFINITE.E4M3.F32.PACK_AB_MERGE_C R133, RZ, R133, RZ ;  /* 0x00000085ff85723e */ /* 0x000fe200048070ff */
[----:B------:R0:W-:Y:S01]  /*6bf0*/  @!P4 STG.E.U8 desc[UR20][R14.64+0x9], R5 ;  /* 0x000009050e00c986 */ /* 0x0001e2000c101114 */
[----:B-1----:R-:W-:Y:S01]  /*6c00*/  F2FP.SATFINITE.E4M3.F32.PACK_AB_MERGE_C R25, RZ, R134, RZ ;  /* 0x00000086ff19723e */ /* 0x002fe200048070ff */
        /* <DEDUP_REMOVED lines=15> */
[-C--:B------:R-:W-:Y:S01]  /*6d00*/  FMUL R125, R125, R8.reuse ;  /* 0x000000087d7d7220 */ /* 0x080fe20000400000 */
[----:B------:R-:W-:Y:S01]  /*6d10*/  FMUL R120, R120, R8 ;  /* 0x0000000878787220 */ /* 0x000fe20000400000 */
[----:B------:R-:W-:Y:S01]  /*6d20*/  F2FP.SATFINITE.E4M3.F32.PACK_AB_MERGE_C R127, RZ, R127, RZ ;  /* 0x0000007fff7f723e */ /* 0x000fe200048070ff */
[----:B------:R0:W-:Y:S01]  /*6d30*/  @!P4 STG.E.U8 desc[UR20][R14.64+0x11], R5 ;  /* 0x000011050e00c986 */ /* 0x0001e2000c101114 */
[----:B-1----:R-:W-:Y:S01]  /*6d40*/  F2FP.SATFINITE.E4M3.F32.PACK_AB_MERGE_C R25, RZ, R130, RZ ;  /* 0x00000082ff19723e */ /* 0x002fe200048070ff */
[-C--:B------:R-:W-:Y:S01]  /*6d50*/  FMUL R123, R123, R8.reuse ;  /* 0x000000087b7b7220 */ /* 0x080fe20000400000 */
[C---:B------:R-:W-:Y:S01]  /*6d60*/  ISETP.LT.OR P4, PT, R33.reuse, 0x1a, !P0 ;  /* 0x0000001a2100780c */ /* 0x040fe20004781670 */
[----:B------:R-:W-:Y:S01]  /*6d70*/  @!P5 STG.E.U8 desc[UR20][R12.64+0x10], R135 ;  /* 0x000010870c00d986 */ /* 0x000fe2000c101114 */
[C---:B------:R-:W-:Y:S01]  /*6d80*/  ISETP.LT.OR P5, PT, R33.reuse, 0x19, !P2 ;  /* 0x000000192100780c */ /* 0x040fe200057a1670 */
[-C--:B------:R-:W-:Y:S01]  /*6d90*/  FMUL R118, R118, R8.reuse ;  /* 0x0000000876767220 */ /* 0x080fe20000400000 */
[----:B------:R-:W-:Y:S01]  /*6da0*/  F2FP.SATFINITE.E4M3.F32.PACK_AB_MERGE_C R125, RZ, R125, RZ ;  /* 0x0000007dff7d723e */ /* 0x000fe200048070ff */
[----:B------:R1:W-:Y:S01]  /*6db0*/  @!P6 STG.E.U8 desc[UR20][R12.64+0x11], R25 ;  /* 0x000011190c00e986 */ /* 0x0003e2000c101114 */
[----:B------:R-:W-:Y:S01]  /*6dc0*/  ISETP.LT.OR P6, PT, R33, 0x1a, !P2 ;  /* 0x0000001a2100780c */ /* 0x000fe200057c1670 */
        /* <DEDUP_REMOVED lines=8> */
[-C--:B------:R-:W-:Y:S01]  /*6e50*/  FMUL R114, R114, R8.reuse ;  /* 0x0000000872727220 */ /* 0x080fe20000400000 */
[----:B------:R-:W-:Y:S01]  /*6e60*/  FMUL R112, R112, R8 ;  /* 0x0000000870707220 */ /* 0x000fe20000400000 */
[----:B-1----:R-:W-:Y:S01]  /*6e70*/  F2FP.SATFINITE.E4M3.F32.PACK_AB_MERGE_C R25, RZ, R126, RZ ;  /* 0x0000007eff19723e */ /* 0x002fe200048070ff */
[----:B------:R0:W-:Y:S01]  /*6e80*/  @!P4 STG.E.U8 desc[UR20][R14.64+0x19], R5 ;  /* 0x000019050e00c986 */ /* 0x0001e2000c101114 */
[----:B------:R-:W-:Y:S01]  /*6e90*/  ISETP.LT.OR P4, PT, R33, 0x22, !P0 ;  /* 0x000000222100780c */ /* 0x000fe20004781670 */
[-C--:B------:R-:W-:Y:S01]  /*6ea0*/  FMUL R117, R117, R8.reuse ;  /* 0x0000000875757220 */ /* 0x080fe20000400000 */
[----:B------:R-:W-:Y:S01]  /*6eb0*/  F2FP.SATFINITE.E4M3.F32.PACK_AB_MERGE_C R119, RZ, R119, RZ ;  /* 0x00000077ff77723e */ /* 0x000fe200048070ff */
[----:B------:R-:W-:Y:S01]  /*6ec0*/  @!P5 STG.E.U8 desc[UR20][R12.64+0x18], R131 ;  /* 0x000018830c00d986 */ /* 0x000fe2000c101114 */
[----:B------:R-:W-:Y:S01]  /*6ed0*/  ISETP.LT.OR P5, PT, R33, 0x21, !P2 ;  /* 0x000000212100780c */ /* 0x000fe200057a1670 */
[----:B------:R-:W-:Y:S01]  /*6ee0*/  FMUL R115, R115, R8 ;  /* 0x0000000873737220 */ /* 0x000fe20000400000 */
[----:B------:R-:W-:Y:S01]  /*6ef0*/  F2FP.SATFINITE.E4M3.F32.PACK_AB_MERGE_C R27, RZ, R112, RZ ;  /* 0x00000070ff1b723e */ /* 0x000fe200048070ff */
[----:B------:R1:W-:Y:S01]  /*6f00*/  @!P6 STG.E.U8 desc[UR20][R12.64+0x19], R25 ;  /* 0x000019190c00e986 */ /* 0x0003e2000c101114 */
[----:B------:R-:W-:Y:S01]  /*6f10*/  ISETP.LT.OR P6, PT, R33, 0x22, !P2 ;  /* 0x000000222100780c */ /* 0x000fe200057c1670 */
[-C--:B------:R-:W-:Y:S01]  /*6f20*/  FMUL R110, R110, R8.reuse ;  /* 0x000000086e6e7220 */ /* 0x080fe20000400000 */
[-C--:B------:R-:W-:Y:S01]  /*6f30*/  FMUL R113, R113, R8.reuse ;  /* 0x0000000871717220 */ /* 0x080fe20000400000 */
        /* <DEDUP_REMOVED lines=39> */
[-C--:B------:R-:W-:Y:S01]  /*71b0*/  FMUL R101, R101, R8.reuse ;  /* 0x0000000865657220 */ /* 0x080fe20000400000 */
[----:B------:R-:W-:Y:S01]  /*71c0*/  @!P1 STG.E.U8 desc[UR20][R14.64+0x30], R121 ;  /* 0x000030790e009986 */ /* 0x000fe2000c101114 */
[----:B------:R-:W-:Y:S01]  /*71d0*/  ISETP.LT.OR P1, PT, R33, 0x39, !P0 ;  /* 0x000000392100780c */ /* 0x000fe20004721670 */
[-C--:B------:R-:W-:Y:S01]  /*71e0*/  FMUL R99, R99, R8.reuse ;  /* 0x0000000863637220 */ /* 0x080fe20000400000 */
[----:B------:R-:W-:Y:S01]  /*71f0*/  ISETP.LT.OR P0, PT, R33, 0x3a, !P0 ;  /* 0x0000003a2100780c */ /* 0x000fe20004701670 */
[----:B------:R-:W-:Y:S01]  /*7200*/  FMUL R94, R94, R8 ;  /* 0x000000085e5e7220 */ /* 0x000fe20000400000 */
[----:B0-----:R-:W-:Y:S01]  /*7210*/  F2FP.SATFINITE.E4M3.F32.PACK_AB_MERGE_C R5, RZ, R116, RZ ;  /* 0x00000074ff05723e */ /* 0x001fe200048070ff */
[-C--:B------:R-:W-:Y:S01]  /*7220*/  FMUL R92, R92, R8.reuse ;  /* 0x000000085c5c7220 */ /* 0x080fe20000400000 */
[----:B------:R-:W-:Y:S01]  /*7230*/  F2FP.SATFINITE.E4M3.F32.PACK_AB_MERGE_C R103, RZ, R103, RZ ;  /* 0x00000067ff67723e */ /* 0x000fe200048070ff */
[----:B------:R-:W-:Y:S01]  /*7240*/  FMUL R95, R95, R8 ;  /* 0x000000085f5f7220 */ /* 0x000fe20000400000 */
[----:B-1----:R-:W-:Y:S01]  /*7250*/  F2FP.SATFINITE.E4M3.F32.PACK_AB_MERGE_C R25, RZ, R114, RZ ;  /* 0x00000072ff19723e */ /* 0x002fe200048070ff */
[----:B------:R0:W-:Y:S01]  /*7260*/  @!P4 STG.E.U8 desc[UR20][R14.64+0x31], R5 ;  /* 0x000031050e00c986 */ /* 0x0001e2000c101114 */
[----:B------:R-:W-:Y:S01]  /*7270*/  ISETP.LT.OR P4, PT, R33, 0x39, !P2 ;  /* 0x000000392100780c */ /* 0x000fe20005781670 */
[-C--:B------:R-:W-:Y:S01]  /*7280*/  FMUL R97, R97, R8.reuse ;  /* 0x0000000861617220 */ /* 0x080fe20000400000 */
[----:B------:R-:W-:Y:S01]  /*7290*/  ISETP.LT.OR P2, PT, R33, 0x3a, !P2 ;  /* 0x0000003a2100780c */ /* 0x000fe20005741670 */
[----:B------:R-:W-:Y:S01]  /*72a0*/  @!P5 STG.E.U8 desc[UR20][R12.64+0x30], R119 ;  /* 0x000030770c00d986 */ /* 0x000fe2000c101114 */
[----:B------:R-:W-:Y:S01]  /*72b0*/  F2FP.SATFINITE.E4M3.F32.PACK_AB_MERGE_C R101, RZ, R101, RZ ;  /* 0x00000065ff65723e */ /* 0x000fe200048070ff */
[-C--:B------:R-:W-:Y:S01]  /*72c0*/  FMUL R90, R90, R8.reuse ;  /* 0x000000085a5a7220 */ /* 0x080fe20000400000 */
[----:B------:R-:W-:Y:S01]  /*72d0*/  F2FP.SATFINITE.E4M3.F32.PACK_AB_MERGE_C R99, RZ, R99, RZ ;  /* 0x00000063ff63723e */ /* 0x000fe200048070ff */
[----:B------:R-:W-:Y:S01]  /*72e0*/  @!P6 STG.E.U8 desc[UR20][R12.64+0x31], R25 ;  /* 0x000031190c00e986 */ /* 0x000fe2000c101114 */
[----:B------:R-:W-:Y:S01]  /*72f0*/  F2FP.SATFINITE.E4M3.F32.PACK_AB_MERGE_C R95, RZ, R95, RZ ;  /* 0x0000005fff5f723e */ /* 0x000fe200048070ff */
[-C--:B------:R-:W-:Y:S01]  /*7300*/  FMUL R22, R22, R8.reuse ;  /* 0x0000000816167220 */ /* 0x080fe20000400000 */
[-C--:B------:R-:W-:Y:S01]  /*7310*/  FMUL R93, R93, R8.reuse ;  /* 0x000000085d5d7220 */ /* 0x080fe20000400000 */
[----:B------:R-:W-:Y:S01]  /*7320*/  @!P0 STG.E.U8 desc[UR20][R14.64+0x39], R27 ;  /* 0x0000391b0e008986 */ /* 0x000fe2000c101114 */
[----:B------:R-:W-:Y:S01]  /*7330*/  ISETP.GE.AND P0, PT, R34, 0x81, PT ;  /* 0x000000812200780c */ /* 0x000fe20003f06270 */
[----:B------:R-:W-:Y:S01]  /*7340*/  FMUL R91, R91, R8 ;  /* 0x000000085b5b7220 */ /* 0x000fe20000400000 */
[----:B0-----:R-:W-:Y:S01]  /*7350*/  F2FP.SATFINITE.E4M3.F32.PACK_AB_MERGE_C R5, RZ, R110, RZ ;  /* 0x0000006eff05723e */ /* 0x001fe200048070ff */
[----:B------:R0:W-:Y:S01]  /*7360*/  @!P1 STG.E.U8 desc[UR20][R14.64+0x38], R117 ;  /* 0x000038750e009986 */ /* 0x0001e2000c101114 */
[C---:B------:R-:W-:Y:S01]  /*7370*/  ISETP.LT.OR P6, PT, R33.reuse, 0x1, !P0 ;  /* 0x000000012100780c */ /* 0x040fe200047c1670 */
[-C--:B------:R-:W-:Y:S01]  /*7380*/  FMUL R88, R88, R8.reuse ;  /* 0x0000000858587220 */ /* 0x080fe20000400000 */
[----:B------:R-:W-:Y:S01]  /*7390*/  ISETP.LT.OR P5, PT, R33, 0x2, !P0 ;  /* 0x000000022100780c */ /* 0x000fe200047a1670 */
[----:B------:R-:W-:Y:S01]  /*73a0*/  @!P4 STG.E.U8 desc[UR20][R12.64+0x38], R115 ;  /* 0x000038730c00c986 */ /* 0x000fe2000c101114 */
[----:B------:R-:W-:Y:S01]  /*73b0*/  ISETP.GE.AND P1, PT, R34, 0x89, PT ;  /* 0x000000892200780c */ /* 0x000fe20003f26270 */
[-C--:B------:R-:W-:Y:S01]  /*73c0*/  FMUL R21, R21, R8.reuse ;  /* 0x0000000815157220 */ /* 0x080fe20000400000 */
[----:B------:R-:W-:Y:S01]  /*73d0*/  F2FP.SATFINITE.E4M3.F32.PACK_AB_MERGE_C R97, RZ, R97, RZ ;  /* 0x00000061ff61723e */ /* 0x000fe200048070ff */
[----:B------:R1:W-:Y:S01]  /*73e0*/  @!P2 STG.E.U8 desc[UR20][R12.64+0x39], R5 ;  /* 0x000039050c00a986 */ /* 0x0003e2000c101114 */
[----:B------:R-:W-:Y:S01]  /*73f0*/  ISETP.LT.OR P4, PT, R33, 0x1, !P1 ;  /* 0x000000012100780c */ /* 0x000fe20004f81670 */
[-C--:B------:R-:W-:Y:S01]  /*7400*/  FMUL R89, R89, R8.reuse ;  /* 0x0000000859597220 */ /* 0x080fe20000400000 */
[----:B------:R-:W-:Y:S01]  /*7410*/  ISETP.LT.OR P2, PT, R33, 0xa, !P0 ;  /* 0x0000000a2100780c */ /* 0x000fe20004741670 */
[----:B------:R-:W-:Y:S01]  /*7420*/  FMUL R23, R23, R8 ;  /* 0x0000000817177220 */ /* 0x000fe20000400000 */
[----:B0-----:R-:W-:Y:S01]  /*7430*/  F2FP.SATFINITE.E4M3.F32.PACK_AB_MERGE_C R15, RZ, R108, RZ ;  /* 0x0000006cff0f723e */ /* 0x001fe200048070ff */
[----:B------:R-:W-:Y:S01]  /*7440*/  @!P6 STG.E.U8 desc[UR20][R10.64], R113 ;  /* 0x000000710a00e986 */ /* 0x000fe2000c101114 */
[C---:B------:R-:W-:Y:S01]  /*7450*/  ISETP.LT.OR P6, PT, R33.reuse, 0x2, !P1 ;  /* 0x000000022100780c */ /* 0x040fe20004fc1670 */
[-C--:B------:R-:W-:Y:S01]  /*7460*/  FMUL R20, R20, R8.reuse ;  /* 0x0000000814147220 */ /* 0x080fe20000400000 */
[----:B------:R-:W-:Y:S01]  /*7470*/  F2FP.SATFINITE.E4M3.F32.PACK_AB_MERGE_C R93, RZ, R93, RZ ;  /* 0x0000005dff5d723e */ /* 0x000fe200048070ff */
[----:B------:R-:W-:Y:S01]  /*7480*/  @!P5 STG.E.U8 desc[UR20][R10.64+0x1], R15 ;  /* 0x0000010f0a00d986 */ /* 0x000fe2000c101114 */
[----:B------:R-:W-:Y:S01]  /*7490*/  ISETP.LT.OR P5, PT, R33, 0x9, !P0 ;  /* 0x000000092100780c */ /* 0x000fe200047a1670 */
[----:B------:R-:W-:Y:S01]  /*74a0*/  FMUL R17, R17, R8 ;  /* 0x0000000811117220 */ /* 0x000fe20000400000 */
[----:B-1----:R-:W-:Y:S01]  /*74b0*/  F2FP.SATFINITE.E4M3.F32.PACK_AB_MERGE_C R5, RZ, R106, RZ ;  /* 0x0000006aff05723e */ /* 0x002fe200048070ff */
[----:B------:R-:W-:Y:S01]  /*74c0*/  @!P4 STG.E.U8 desc[UR20][R6.64], R111 ;  /* 0x0000006f0600c986 */ /* 0x000fe2000c101114 */
[----:B------:R-:W-:Y:S01]  /*74d0*/  F2FP.SATFINITE.E4M3.F32.PACK_AB_MERGE_C R13, RZ, R104, RZ ;  /* 0x00000068ff0d723e */ /* 0x000fe200048070ff */
[-C--:B------:R-:W-:Y:S01]  /*74e0*/  FMUL R16, R16, R8.reuse ;  /* 0x0000000810107220 */ /* 0x080fe20000400000 */
[----:B------:R-:W-:Y:S01]  /*74f0*/  ISETP.LT.OR P4, PT, R33, 0x9, !P1 ;  /* 0x000000092100780c */ /* 0x000fe20004f81670 */
[-C--:B------:R-:W-:Y:S01]  /*7500*/  FMUL R19, R19, R8.reuse ;  /* 0x0000000813137220 */ /* 0x080fe20000400000 */
[----:B------:R-:W-:Y:S01]  /*7510*/  F2FP.SATFINITE.E4M3.F32.PACK_AB_MERGE_C R91, RZ, R91, RZ ;  /* 0x0000005bff5b723e */ /* 0x000fe200048070ff */
[----:B------:R0:W-:Y:S01]  /*7520*/  @!P6 STG.E.U8 desc[UR20][R6.64+0x1], R5 ;  /* 0x000001050600e986 */ /* 0x0001e2000c101114 */
[C---:B------:R-:W-:Y:S01]  /*7530*/  ISETP.LT.OR P6, PT, R33.reuse, 0xa, !P1 ;  /* 0x0000000a2100780c */ /* 0x040fe20004fc1670 */
[----:B------:R-:W-:Y:S01]  /*7540*/  FMUL R18, R18, R8 ;  /* 0x0000000812127220 */ /* 0x000fe20000400000 */
[----:B------:R-:W-:Y:S01]  /*7550*/  F2FP.SATFINITE.E4M3.F32.PACK_AB_MERGE_C R21, RZ, R21, RZ ;  /* 0x00000015ff15723e */ /* 0x000fe200048070ff */
[----:B------:R1:W-:Y:S01]  /*7560*/  @!P2 STG.E.U8 desc[UR20][R10.64+0x9], R13 ;  /* 0x0000090d0a00a986 */ /* 0x0003e2000c101114 */
[----:B------:R-:W-:-:S02]  /*7570*/  ISETP.LT.OR P2, PT, R33, 0x12, !P0 ;  /* 0x000000122100780c */ /* 0x000fc40004741670 */
[----:B------:R-:W-:Y:S01]  /*7580*/  F2FP.SATFINITE.E4M3.F32.PACK_AB_MERGE_C R89, RZ, R89, RZ ;  /* 0x00000059ff59723e */ /* 0x000fe200048070ff */
[----:B------:R-:W-:Y:S01]  /*7590*/  @!P5 STG.E.U8 desc[UR20][R10.64+0x8], R107 ;  /* 0x0000086b0a00d986 */ /* 0x000fe2000c101114 */
[C---:B------:R-:W-:Y:S02]  /*75a0*/  ISETP.LT.OR P5, PT, R33.reuse, 0x11, !P0 ;  /* 0x000000112100780c */ /* 0x040fe400047a1670 */
[----:B------:R-:W-:Y:S01]  /*75b0*/  F2FP.SATFINITE.E4M3.F32.PACK_AB_MERGE_C R23, RZ, R23, RZ ;  /* 0x00000017ff17723e */ /* 0x000fe200048070ff */
[----:B------:R-:W-:Y:S01]  /*75c0*/  @!P4 STG.E.U8 desc[UR20][R6.64+0x8], R109 ;  /* 0x0000086d0600c986 */ /* 0x000fe2000c101114 */
[----:B0-----:R-:W-:Y:S02]  /*75d0*/  F2FP.SATFINITE.E4M3.F32.PACK_AB_MERGE_C R5, RZ, R102, RZ ;  /* 0x00000066ff05723e */ /* 0x001fe400048070ff */
[C---:B------:R-:W-:Y:S02]  /*75e0*/  ISETP.LT.OR P4, PT, R33.reuse, 0x11, !P1 ;  /* 0x000000112100780c */ /* 0x040fe40004f81670 */
[----:B-1----:R-:W-:Y:S01]  /*75f0*/  F2FP.SATFINITE.E4M3.F32.PACK_AB_MERGE_C R13, RZ, R98, RZ ;  /* 0x00000062ff0d723e */ /* 0x002fe200048070ff */
[----:B------:R0:W-:Y:S01]  /*7600*/  @!P6 STG.E.U8 desc[UR20][R6.64+0x9], R5 ;  /* 0x000009050600e986 */ /* 0x0001e2000c101114 */
[----:B------:R-:W-:-:S02]  /*7610*/  ISETP.LT.OR P6, PT, R33, 0x12, !P1 ;  /* 0x000000122100780c */ /* 0x000fc40004fc1670 */
[----:B------:R-:W-:Y:S01]  /*7620*/  F2FP.SATFINITE.E4M3.F32.PACK_AB_MERGE_C R17, RZ, R17, RZ ;  /* 0x00000011ff11723e */ /* 0x000fe200048070ff */
[----:B------:R1:W-:Y:S01]  /*7630*/  @!P2 STG.E.U8 desc[UR20][R10.64+0x11], R13 ;  /* 0x0000110d0a00a986 */ /* 0x0003e2000c101114 */
[C---:B------:R-:W-:Y:S02]  /*7640*/  ISETP.LT.OR P2, PT, R33.reuse, 0x1a, !P0 ;  /* 0x0000001a2100780c */ /* 0x040fe40004741670 */
[----:B------:R-:W-:Y:S01]  /*7650*/  F2FP.SATFINITE.E4M3.F32.PACK_AB_MERGE_C R19, RZ, R19, RZ ;  /* 0x00000013ff13723e */ /* 0x000fe200048070ff */
[----:B------:R-:W-:Y:S01]  /*7660*/  @!P5 STG.E.U8 desc[UR20][R10.64+0x10], R105 ;  /* 0x000010690a00d986 */ /* 0x000fe2000c101114 */
[----:B------:R-:W-:Y:S02]  /*7670*/  ISETP.LT.OR P5, PT, R33, 0x19, !P0 ;  /* 0x000000192100780c */ /* 0x000fe400047a1670 */
[----:B------:R-:W-:Y:S01]  /*7680*/  F2FP.SATFINITE.E4M3.F32.PACK_AB_MERGE_C R15, RZ, R18, RZ ;  /* 0x00000012ff0f723e */ /* 0x000fe200048070ff */
[----:B------:R-:W-:Y:S01]  /*7690*/  @!P4 STG.E.U8 desc[UR20][R6.64+0x10], R103 ;  /* 0x000010670600c986 */ /* 0x000fe2000c101114 */
[----:B0-----:R-:W-:-:S02]  /*76a0*/  F2FP.SATFINITE.E4M3.F32.PACK_AB_MERGE_C R5, RZ, R100, RZ ;  /* 0x00000064ff05723e */ /* 0x001fc400048070ff */
[C---:B------:R-:W-:Y:S02]  /*76b0*/  ISETP.LT.OR P4, PT, R33.reuse, 0x19, !P1 ;  /* 0x000000192100780c */ /* 0x040fe40004f81670 */
[----:B-1----:R-:W-:Y:S01]  /*76c0*/  F2FP.SATFINITE.E4M3.F32.PACK_AB_MERGE_C R13, RZ, R96, RZ ;  /* 0x00000060ff0d723e */ /* 0x002fe200048070ff */
[----:B------:R0:W-:Y:S01]  /*76d0*/  @!P6 STG.E.U8 desc[UR20][R6.64+0x11], R5 ;  /* 0x000011050600e986 */ /* 0x0001e2000c101114 */
[----:B------:R-:W-:-:S03]  /*76e0*/  ISETP.LT.OR P6, PT, R33, 0x1a, !P1 ;  /* 0x0000001a2100780c */ /* 0x000fc60004fc1670 */
[----:B------:R1:W-:Y:S01]  /*76f0*/  @!P2 STG.E.U8 desc[UR20][R10.64+0x19], R13 ;  /* 0x0000190d0a00a986 */ /* 0x0003e2000c101114 */
[----:B------:R-:W-:-:S03]  /*7700*/  ISETP.LT.OR P2, PT, R33, 0x22, !P0 ;  /* 0x000000222100780c */ /* 0x000fc60004741670 */
[----:B------:R-:W-:Y:S01]  /*7710*/  @!P5 STG.E.U8 desc[UR20][R10.64+0x18], R101 ;  /* 0x000018650a00d986 */ /* 0x000fe2000c101114 */
[C---:B------:R-:W-:Y:S02]  /*7720*/  ISETP.LT.OR P5, PT, R33.reuse, 0x21, !P0 ;  /* 0x000000212100780c */ /* 0x040fe400047a1670 */
[----:B0-----:R-:W-:Y:S01]  /*7730*/  F2FP.SATFINITE.E4M3.F32.PACK_AB_MERGE_C R5, RZ, R94, RZ ;  /* 0x0000005eff05723e */ /* 0x001fe200048070ff */
[----:B------:R-:W-:Y:S01]  /*7740*/  @!P4 STG.E.U8 desc[UR20][R6.64+0x18], R99 ;  /* 0x000018630600c986 */ /* 0x000fe2000c101114 */
        /* <DEDUP_REMOVED lines=25> */
[C---:B------:R-:W-:Y:S02]  /*78e0*/  ISETP.LT.OR P2, PT, R33.reuse, 0x39, !P0 ;  /* 0x000000392100780c */ /* 0x040fe40004741670 */
[C---:B------:R-:W-:Y:S01]  /*78f0*/  ISETP.LT.OR P0, PT, R33.reuse, 0x3a, !P0 ;  /* 0x0000003a2100780c */ /* 0x040fe20004701670 */
[----:B------:R1:W-:Y:S01]  /*7900*/  @!P5 STG.E.U8 desc[UR20][R10.64+0x30], R89 ;  /* 0x000030590a00d986 */ /* 0x0003e2000c101114 */
[C---:B------:R-:W-:Y:S02]  /*7910*/  ISETP.LT.OR P5, PT, R33.reuse, 0x39, !P1 ;  /* 0x000000392100780c */ /* 0x040fe40004fa1670 */
[----:B------:R-:W-:Y:S01]  /*7920*/  ISETP.LT.OR P1, PT, R33, 0x3a, !P1 ;  /* 0x0000003a2100780c */ /* 0x000fe20004f21670 */
[----:B------:R1:W-:Y:S01]  /*7930*/  @!P4 STG.E.U8 desc[UR20][R6.64+0x30], R23 ;  /* 0x000030170600c986 */ /* 0x0003e2000c101114 */
[----:B0-----:R-:W-:-:S05]  /*7940*/  F2FP.SATFINITE.E4M3.F32.PACK_AB_MERGE_C R5, RZ, R20, RZ ;  /* 0x00000014ff05723e */ /* 0x001fca00048070ff */
[----:B------:R1:W-:Y:S04]  /*7950*/  @!P6 STG.E.U8 desc[UR20][R6.64+0x31], R5 ;  /* 0x000031050600e986 */ /* 0x0003e8000c101114 */
[----:B------:R1:W-:Y:S04]  /*7960*/  @!P2 STG.E.U8 desc[UR20][R10.64+0x38], R17 ;  /* 0x000038110a00a986 */ /* 0x0003e8000c101114 */
[----:B------:R1:W-:Y:S04]  /*7970*/  @!P0 STG.E.U8 desc[UR20][R10.64+0x39], R13 ;  /* 0x0000390d0a008986 */ /* 0x0003e8000c101114 */
[----:B------:R1:W-:Y:S04]  /*7980*/  @!P5 STG.E.U8 desc[UR20][R6.64+0x38], R19 ;  /* 0x000038130600d986 */ /* 0x0003e8000c101114 */
[----:B------:R1:W-:Y:S02]  /*7990*/  @!P1 STG.E.U8 desc[UR20][R6.64+0x39], R15 ;  /* 0x0000390f06009986 */ /* 0x0003e4000c101114 */
.L_x_161:
[----:B------:R-:W-:Y:S05]  /*79a0*/  BSYNC B0 ;  /* 0x0000000000007941 */ /* 0x000fea0003800000 */
.L_x_31:
[----:B------:R-:W-:Y:S01]  /*79b0*/  ULDC UR6, c[0x0][0xc] ;  /* 0x0000030000067ab9 */ /* 0x000fe20000000800 */
[----:B------:R-:W-:Y:S01]  /*79c0*/  ULDC UR7, c[0x0][0x10] ;  /* 0x0000040000077ab9 */ /* 0x000fe20000000800 */
[----:B01---5:R-:W0:Y:S01]  /*79d0*/  LDC R5, c[0x0][0x14] ;  /* 0x00000500ff057b82 */ /* 0x023e220000000800 */
[----:B------:R-:W-:Y:S01]  /*79e0*/  UIMAD.WIDE.U32 UR6, UR6, UR7, URZ ;  /* 0x00000007060672a5 */ /* 0x000fe2000f8e003f */
[----:B------:R-:W-:Y:S01]  /*79f0*/  PRMT R6, RZ, 0x7610, R6 ;  /* 0x00007610ff067816 */ /* 0x000fe20000000006 */
[----:B------:R-:W-:-:S04]  /*7a00*/  IMAD.MOV.U32 R7, RZ, RZ, -0x1 ;  /* 0xffffffffff077424 */ /* 0x000fc800078e00ff */
[----:B0-----:R-:W-:-:S04]  /*7a10*/  IMAD.WIDE.U32 R2, R5, UR6, R2 ;  /* 0x0000000605027c25 */ /* 0x001fc8000f8e0002 */
[----:B------:R-:W-:Y:S01]  /*7a20*/  IMAD R5, R5, UR7, RZ ;  /* 0x0000000705057c24 */ /* 0x000fe2000f8e02ff */
[----:B------:R-:W-:Y:S02]  /*7a30*/  ULDC.64 UR6, c[0x0][0x650] ;  /* 0x0001940000067ab9 */ /* 0x000fe40000000a00 */
[----:B------:R-:W-:Y:S01]  /*7a40*/  ISETP.GE.U32.AND P0, PT, R2, UR6, PT ;  /* 0x0000000602007c0c */ /* 0x000fe2000bf06070 */
[----:B------:R-:W-:Y:S02]  /*7a50*/  IMAD.IADD R3, R3, 0x1, R5 ;  /* 0x0000000103037824 */ /* 0x000fe400078e0205 */
[----:B------:R-:W-:-:S03]  /*7a60*/  IMAD.MOV.U32 R5, RZ, RZ, -0x1 ;  /* 0xffffffffff057424 */ /* 0x000fc600078e00ff */
[----:B------:R-:W-:-:S13]  /*7a70*/  ISETP.GE.U32.AND.EX P0, PT, R3, UR7, PT, P0 ;  /* 0x0000000703007c0c */ /* 0x000fda000bf06100 */
[----:B------:R-:W-:Y:S05]  /*7a80*/  @P0 BRA `(.L_x_162) ;  /* 0x0000000400600947 */ /* 0x000fea0003800000 */
[----:B------:R-:W0:Y:S01]  /*7a90*/  S2R R20, SR_CTAID.X ;  /* 0x0000000000147919 */ /* 0x000e220000002500 */
[----:B------:R-:W1:Y:S01]  /*7aa0*/  LDC.64 R14, c[0x0][0x628] ;  /* 0x00018a00ff0e7b82 */ /* 0x000e620000000a00 */
[----:B------:R-:W-:Y:S01]  /*7ab0*/  ULDC UR6, c[0x0][0x150] ;  /* 0x0000540000067ab9 */ /* 0x000fe20000000800 */
[----:B--234-:R-:W-:Y:S01]  /*7ac0*/  IMAD.MOV.U32 R12, RZ, RZ, R2 ;  /* 0x000000ffff0c7224 */ /* 0x01cfe200078e0002 */
[----:B------:R-:W2:Y:S01]  /*7ad0*/  S2R R22, SR_CTAID.Y ;  /* 0x0000000000167919 */ /* 0x000ea20000002600 */
[----:B------:R-:W-:-:S04]  /*7ae0*/  IMAD.MOV.U32 R13, RZ, RZ, R3 ;  /* 0x000000ffff0d7224 */ /* 0x000fc800078e0003 */
[----:B------:R-:W3:Y:S08]  /*7af0*/  LDC R23, c[0x0][0x144] ;  /* 0x00005100ff177b82 */ /* 0x000ef00000000800 */
[----:B------:R-:W4:Y:S08]  /*7b00*/  LDC R16, c[0x0][0x630] ;  /* 0x00018c00ff107b82 */ /* 0x000f300000000800 */
[----:B------:R-:W2:Y:S01]  /*7b10*/  LDC.64 R18, c[0x0][0x620] ;  /* 0x00018800ff127b82 */ /* 0x000ea20000000a00 */
[----:B-1----:R-:W-:-:S04]  /*7b20*/  ISETP.NE.U32.AND P0, PT, R14, RZ, PT ;  /* 0x000000ff0e00720c */ /* 0x002fc80003f05070 */
[----:B------:R-:W-:Y:S02]  /*7b30*/  ISETP.NE.AND.EX P0, PT, R15, RZ, PT, P0 ;  /* 0x000000ff0f00720c */ /* 0x000fe40003f05300 */
[----:B0-----:R-:W-:-:S05]  /*7b40*/  I2FP.F32.U32 R5, R20 ;  /* 0x0000001400057245 */ /* 0x001fca0000201000 */
[----:B------:R-:W-:-:S04]  /*7b50*/  FMUL R5, R5, UR6 ;  /* 0x0000000605057c20 */ /* 0x000fc80008400000 */
[----:B------:R0:W1:Y:S02]  /*7b60*/  F2I.U32.TRUNC.NTZ R21, R5 ;  /* 0x0000000500157305 */ /* 0x000064000020f000 */
[----:B---34-:R-:W-:Y:S05]  /*7b70*/  @!P0 BRA `(.L_x_163) ;  /* 0x0000000000288947 */ /* 0x018fea0003800000 */
[----:B0-----:R-:W0:Y:S02]  /*7b80*/  LDC R5, c[0x0][0x634] ;  /* 0x00018d00ff057b82 */ /* 0x001e240000000800 */
        /* <DEDUP_REMOVED lines=9> */
.L_x_163:
[-CC-:B------:R-:W-:Y:S01]  /*7c20*/  SHF.R.U64 R17, R12, R16.reuse, R13.reuse ;  /* 0x000000100c117219 */ /* 0x180fe2000000120d */
[----:B------:R-:W3:Y:S01]  /*7c30*/  LDC.64 R28, c[0x0][0x640] ;  /* 0x00019000ff1c7b82 */ /* 0x000ee20000000a00 */
[----:B0-----:R-:W-:Y:S01]  /*7c40*/  SHF.R.U32.HI R5, RZ, R16, R13 ;  /* 0x00000010ff057219 */ /* 0x001fe2000001160d */
[----:B-1----:R-:W-:Y:S01]  /*7c50*/  IMAD.MOV R21, RZ, RZ, -R21 ;  /* 0x000000ffff157224 */ /* 0x002fe200078e0a15 */
[----:B------:R-:W-:Y:S01]  /*7c60*/  IADD3 R11, P0, RZ, -R17, RZ ;  /* 0x80000011ff0b7210 */ /* 0x000fe20007f1e0ff */
[----:B------:R-:W-:Y:S02]  /*7c70*/  ULDC UR6, c[0x0][0x154] ;  /* 0x0000550000067ab9 */ /* 0x000fe40000000800 */
[----:B------:R-:W-:Y:S02]  /*7c80*/  IMAD R23, R23, R21, R20 ;  /* 0x0000001517177224 */ /* 0x000fe400078e0214 */
[----:B------:R-:W0:Y:S01]  /*7c90*/  LDC R12, c[0x0][0x618] ;  /* 0x00018600ff0c7b82 */ /* 0x000e220000000800 */
[----:B------:R-:W-:-:S02]  /*7ca0*/  IMAD.X R5, RZ, RZ, ~R5, P0 ;  /* 0x000000ffff057224 */ /* 0x000fc400000e0e05 */
[----:B--2---:R-:W-:-:S04]  /*7cb0*/  IMAD.WIDE.U32 R6, R11, R18, R2 ;  /* 0x000000120b067225 */ /* 0x004fc800078e0002 */
[----:B------:R-:W-:Y:S01]  /*7cc0*/  IMAD R10, R5, R18, RZ ;  /* 0x00000012050a7224 */ /* 0x000fe200078e02ff */
[----:B------:R-:W1:Y:S03]  /*7cd0*/  LDC R24, c[0x0][0x608] ;  /* 0x00018200ff187b82 */ /* 0x000e660000000800 */
[----:B------:R-:W-:Y:S02]  /*7ce0*/  IMAD R5, R11, R19, R10 ;  /* 0x000000130b057224 */ /* 0x000fe400078e020a */
[----:B------:R-:W-:Y:S02]  /*7cf0*/  IMAD.MOV.U32 R11, RZ, RZ, 0x1 ;  /* 0x00000001ff0b7424 */ /* 0x000fe400078e00ff */
[----:B------:R-:W-:Y:S01]  /*7d00*/  IMAD.IADD R5, R7, 0x1, R5 ;  /* 0x0000000107057824 */ /* 0x000fe200078e0205 */
[----:B------:R-:W2:Y:S01]  /*7d10*/  LDC R26, c[0x0][0x658] ;  /* 0x00019600ff1a7b82 */ /* 0x000ea20000000800 */
[----:B------:R-:W-:-:S02]  /*7d20*/  I2FP.F32.U32 R7, R22 ;  /* 0x0000001600077245 */ /* 0x000fc40000201000 */
[----:B---3--:R-:W-:-:S03]  /*7d30*/  ISETP.NE.U32.AND P0, PT, R28, RZ, PT ;  /* 0x000000ff1c00720c */ /* 0x008fc60003f05070 */
[----:B------:R-:W-:Y:S01]  /*7d40*/  FMUL R10, R7, UR6 ;  /* 0x00000006070a7c20 */ /* 0x000fe20008400000 */
[----:B------:R-:W-:Y:S01]  /*7d50*/  ISETP.NE.AND.EX P0, PT, R29, RZ, PT, P0 ;  /* 0x000000ff1d00720c */ /* 0x000fe20003f05300 */
[----:B------:R-:W3:Y:S01]  /*7d60*/  LDC R21, c[0x0][0x148] ;  /* 0x00005200ff157b82 */ /* 0x000ee20000000800 */
[-CC-:B0-----:R-:W-:Y:S01]  /*7d70*/  SHF.R.U64 R16, R6, R12.reuse, R5.reuse ;  /* 0x0000000c06107219 */ /* 0x181fe20000001205 */
[----:B------:R0:W4:Y:S01]  /*7d80*/  F2I.U32.TRUNC.NTZ R18, R10 ;  /* 0x0000000a00127305 */ /* 0x000122000020f000 */
[----:B------:R-:W-:Y:S01]  /*7d90*/  SHF.R.U32.HI R5, RZ, R12, R5 ;  /* 0x0000000cff057219 */ /* 0x000fe20000011605 */
[----:B------:R-:W-:-:S04]  /*7da0*/  IMAD.MOV.U32 R7, RZ, RZ, -0x1 ;  /* 0xffffffffff077424 */ /* 0x000fc800078e00ff */
[----:B------:R-:W0:Y:S01]  /*7db0*/  LDC R20, c[0x0][0x600] ;  /* 0x00018000ff147b82 */ /* 0x000e220000000800 */
[-CC-:B-1----:R-:W-:Y:S02]  /*7dc0*/  SHF.R.U64 R14, R16, R24.reuse, R5.reuse ;  /* 0x00000018100e7219 */ /* 0x182fe40000001205 */
[----:B------:R-:W-:-:S05]  /*7dd0*/  SHF.R.U32.HI R5, RZ, R24, R5 ;  /* 0x00000018ff057219 */ /* 0x000fca0000011605 */
[----:B------:R-:W1:Y:S01]  /*7de0*/  LDC R27, c[0x0][0x648] ;  /* 0x00019200ff1b7b82 */ /* 0x000e620000000800 */
[-C--:B--2---:R-:W-:Y:S02]  /*7df0*/  SHF.L.U32 R6, R7, R26.reuse, RZ ;  /* 0x0000001a07067219 */ /* 0x084fe400000006ff */
[-CC-:B------:R-:W-:Y:S02]  /*7e00*/  SHF.R.U64 R19, R14, R26.reuse, R5.reuse ;  /* 0x0000001a0e137219 */ /* 0x180fe40000001205 */
[----:B------:R-:W-:Y:S02]  /*7e10*/  SHF.R.U32.HI R7, RZ, R26, R5 ;  /* 0x0000001aff077219 */ /* 0x000fe40000011605 */
[----:B------:R-:W-:Y:S01]  /*7e20*/  LOP3.LUT R25, RZ, R6, RZ, 0x33, !PT ;  /* 0x00000006ff197212 */ /* 0x000fe200078e33ff */
[----:B------:R-:W2:Y:S01]  /*7e30*/  LDC R30, c[0x0][0x638] ;  /* 0x00018e00ff1e7b82 */ /* 0x000ea20000000800 */
[----:B------:R-:W-:Y:S01]  /*7e40*/  SHF.L.U32 R26, R11, R26, RZ ;  /* 0x0000001a0b1a7219 */ /* 0x000fe200000006ff */
[----:B------:R-:W-:-:S06]  /*7e50*/  IMAD.MOV.U32 R6, RZ, RZ, R19 ;  /* 0x000000ffff067224 */ /* 0x000fcc00078e0013 */
[----:B------:R-:W0:Y:S01]  /*7e60*/  LDC R31, c[0x0][0x610] ;  /* 0x00018400ff1f7b82 */ /* 0x000e220000000800 */
[----:B----4-:R-:W-:Y:S05]  /*7e70*/  @!P0 BRA `(.L_x_164) ;  /* 0x0000000000288947 */ /* 0x010fea0003800000 */
[----:B------:R-:W4:Y:S02]  /*7e80*/  LDC R6, c[0x0][0x64c] ;  /* 0x00019300ff067b82 */ /* 0x000f240000000800 */
[----:B----4-:R-:W-:-:S05]  /*7e90*/  IADD3 R5, P0, R19, R6, RZ ;  /* 0x0000000613057210 */ /* 0x010fca0007f1e0ff */
[----:B------:R-:W-:-:S04]  /*7ea0*/  IMAD.X R15, RZ, RZ, R7, P0 ;  /* 0x000000ffff0f7224 */ /* 0x000fc800000e0607 */
[----:B------:R-:W-:-:S04]  /*7eb0*/  IMAD.WIDE.U32 R6, R15, R28, RZ ;  /* 0x0000001c0f067225 */ /* 0x000fc800078e00ff */
[----:B0-----:R-:W-:-:S04]  /*7ec0*/  IMAD.WIDE.U32 R10, P0, R5, R29, R6 ;  /* 0x0000001d050a7225 */ /* 0x001fc80007800006 */
[----:B------:R-:W-:-:S04]  /*7ed0*/  IMAD.WIDE.U32 R6, R5, R28, RZ ;  /* 0x0000001c05067225 */ /* 0x000fc800078e00ff */
[----:B------:R-:W-:Y:S01]  /*7ee0*/  IMAD.X R13, RZ, RZ, RZ, P0 ;  /* 0x000000ffff0d7224 */ /* 0x000fe200000e06ff */
[----:B------:R-:W-:Y:S01]  /*7ef0*/  IADD3 RZ, P0, R7, R10, RZ ;  /* 0x0000000a07ff7210 */ /* 0x000fe20007f1e0ff */
[----:B------:R-:W-:-:S04]  /*7f00*/  IMAD.MOV.U32 R12, RZ, RZ, R11 ;  /* 0x000000ffff0c7224 */ /* 0x000fc800078e000b */
[----:B------:R-:W-:-:S08]  /*7f10*/  IMAD.WIDE.U32.X R6, R15, R29, R12, P0 ;  /* 0x0000001d0f067225 */ /* 0x000fd000000e040c */
.L_x_164:
[----:B-1----:R-:W-:Y:S01]  /*7f20*/  SHF.R.U64 R5, R6, R27, R7 ;  /* 0x0000001b06057219 */ /* 0x002fe20000001207 */
[----:B0-----:R-:W-:Y:S01]  /*7f30*/  VIADD R7, R20, 0xffffffff ;  /* 0xffffffff14077836 */ /* 0x001fe20000000000 */
[----:B------:R-:W-:Y:S01]  /*7f40*/  LOP3.LUT R32, R14, R25, RZ, 0xc0, !PT ;  /* 0x000000190e207212 */ /* 0x000fe200078ec0ff */
[----:B------:R-:W-:Y:S02]  /*7f50*/  IMAD.MOV R18, RZ, RZ, -R18 ;  /* 0x000000ffff127224 */ /* 0x000fe400078e0a12 */
[----:B------:R-:W-:Y:S01]  /*7f60*/  IMAD.MOV R6, RZ, RZ, -R5 ;  /* 0x000000ffff067224 */ /* 0x000fe200078e0a05 */
[----:B------:R-:W-:Y:S01]  /*7f70*/  LOP3.LUT R16, R16, R7, RZ, 0xc0, !PT ;  /* 0x0000000710107212 */ /* 0x000fe200078ec0ff */
[----:B------:R-:W-:Y:S02]  /*7f80*/  IMAD R32, R26, R5, R32 ;  /* 0x000000051a207224 */ /* 0x000fe400078e0220 */
[----:B---3--:R-:W-:Y:S02]  /*7f90*/  @P3 IMAD R23, R21, R18, R22 ;  /* 0x0000001215173224 */ /* 0x008fe400078e0216 */
[----:B--2---:R-:W-:-:S02]  /*7fa0*/  IMAD R5, R6, R30, R19 ;  /* 0x0000001e06057224 */ /* 0x004fc400078e0213 */
[----:B------:R-:W-:Y:S02]  /*7fb0*/  IMAD R32, R32, R31, R23 ;  /* 0x0000001f20207224 */ /* 0x000fe400078e0217 */
[----:B------:R-:W-:Y:S02]  /*7fc0*/  IMAD R5, R5, R20, R16 ;  /* 0x0000001405057224 */ /* 0x000fe400078e0210 */
[----:B------:R-:W-:-:S03]  /*7fd0*/  IMAD.MOV.U32 R6, RZ, RZ, 0x1 ;  /* 0x00000001ff067424 */ /* 0x000fc600078e00ff */
[----:B------:R-:W-:Y:S02]  /*7fe0*/  SEL R7, R5, R32, !P3 ;  /* 0x0000002005077207 */ /* 0x000fe40005800000 */
[----:B------:R-:W-:Y:S01]  /*7ff0*/  SEL R32, R32, R5, !P3 ;  /* 0x0000000520207207 */ /* 0x000fe20005800000 */
[----:B------:R-:W-:-:S07]  /*8000*/  IMAD.MOV.U32 R5, RZ, RZ, R17 ;  /* 0x000000ffff057224 */ /* 0x000fce00078e0011 */
.L_x_162:
[----:B------:R-:W-:Y:S01]  /*8010*/  LOP3.LUT P0, RZ, R6, 0xff, RZ, 0xc0, !PT ;  /* 0x000000ff06ff7812 */ /* 0x000fe2000780c0ff */
[----:B------:R-:W-:-:S12]  /*8020*/  IMAD.MOV.U32 R6, RZ, RZ, R32 ;  /* 0x000000ffff067224 */ /* 0x000fd800078e0020 */
[----:B------:R-:W-:Y:S05]  /*8030*/  @P0 BRA `(.L_x_165) ;  /* 0xffffff8c00c00947 */ /* 0x000fea000383ffff */
[----:B------:R-:W-:Y:S05]  /*8040*/  EXIT ;  /* 0x000000000000794d */ /* 0x000fea0003800000 */
.L_x_3:
[----:B0-----:R-:W-:Y:S01]  /*8050*/  ULDC.64 UR4, c[0x0][0x650] ;  /* 0x0001940000047ab9 */ /* 0x001fe20000000a00 */
        /* <DEDUP_REMOVED lines=25> */
.L_x_167:
[--C-:B------:R-:W-:Y:S01]  /*81f0*/  SHF.R.U64 R16, R14, R18, R15.reuse ;  /* 0x000000120e107219 */ /* 0x100fe2000000120f */
[----:B------:R-:W0:Y:S01]  /*8200*/  LDC R22, c[0x0][0x618] ;  /* 0x00018600ff167b82 */ /* 0x000e220000000800 */
[----:B------:R-:W-:Y:S01]  /*8210*/  I2FP.F32.U32 R7, R8 ;  /* 0x0000000800077245 */ /* 0x000fe20000201000 */
[----:B------:R-:W-:Y:S01]  /*8220*/  ULDC UR4, c[0x0][0x150] ;  /* 0x0000540000047ab9 */ /* 0x000fe20000000800 */
[----:B------:R-:W-:Y:S02]  /*8230*/  SHF.R.U32.HI R6, RZ, R18, R15 ;  /* 0x00000012ff067219 */ /* 0x000fe4000001160f */
[----:B------:R-:W-:Y:S01]  /*8240*/  IADD3 R9, P0, RZ, -R16, RZ ;  /* 0x80000010ff097210 */ /* 0x000fe20007f1e0ff */
[----:B------:R-:W-:Y:S01]  /*8250*/  FMUL R13, R7, UR4 ;  /* 0x00000004070d7c20 */ /* 0x000fe20008400000 */
[----:B------:R-:W-:Y:S01]  /*8260*/  ULDC UR4, c[0x0][0x154] ;  /* 0x0000550000047ab9 */ /* 0x000fe20000000800 */
[----:B------:R-:W1:Y:S02]  /*8270*/  LDC.64 R24, c[0x0][0x640] ;  /* 0x00019000ff187b82 */ /* 0x000e640000000a00 */
[----:B------:R-:W-:-:S02]  /*8280*/  IMAD.X R11, RZ, RZ, ~R6, P0 ;  /* 0x000000ffff0b7224 */ /* 0x000fc400000e0e06 */
[----:B------:R-:W2:Y:S01]  /*8290*/  F2I.U32.TRUNC.NTZ R13, R13 ;  /* 0x0000000d000d7305 */ /* 0x000ea2000020f000 */
[----:B------:R-:W-:-:S03]  /*82a0*/  IMAD.WIDE.U32 R6, R9, R20, R2 ;  /* 0x0000001409067225 */ /* 0x000fc600078e0002 */
[----:B------:R-:W3:Y:S01]  /*82b0*/  LDC R15, c[0x0][0x144] ;  /* 0x00005100ff0f7b82 */ /* 0x000ee20000000800 */
[----:B------:R-:W-:-:S04]  /*82c0*/  IMAD R12, R11, R20, RZ ;  /* 0x000000140b0c7224 */ /* 0x000fc800078e02ff */
[----:B------:R-:W-:Y:S02]  /*82d0*/  IMAD R9, R9, R21, R12 ;  /* 0x0000001509097224 */ /* 0x000fe400078e020c */
[----:B------:R-:W-:Y:S01]  /*82e0*/  IMAD.MOV.U32 R12, RZ, RZ, -0x1 ;  /* 0xffffffffff0c7424 */ /* 0x000fe200078e00ff */
[----:B------:R-:W4:Y:S01]  /*82f0*/  LDC R18, c[0x0][0x608] ;  /* 0x00018200ff127b82 */ /* 0x000f220000000800 */
[----:B------:R-:W-:Y:S01]  /*8300*/  IMAD.IADD R7, R7, 0x1, R9 ;  /* 0x0000000107077824 */ /* 0x000fe200078e0209 */
[----:B------:R-:W-:-:S04]  /*8310*/  I2FP.F32.U32 R9, R10 ;  /* 0x0000000a00097245 */ /* 0x000fc80000201000 */
[-C--:B0-----:R-:W-:Y:S01]  /*8320*/  SHF.R.U64 R14, R6, R22.reuse, R7 ;  /* 0x00000016060e7219 */ /* 0x081fe20000001207 */
[----:B--2---:R-:W-:Y:S01]  /*8330*/  IMAD.MOV R6, RZ, RZ, -R13 ;  /* 0x000000ffff067224 */ /* 0x004fe200078e0a0d */
[----:B------:R-:W0:Y:S01]  /*8340*/  LDC R11, c[0x0][0x658] ;  /* 0x00019600ff0b7b82 */ /* 0x000e220000000800 */
[----:B-1----:R-:W-:Y:S01]  /*8350*/  ISETP.NE.U32.AND P0, PT, R24, RZ, PT ;  /* 0x000000ff1800720c */ /* 0x002fe20003f05070 */
[----:B------:R-:W-:Y:S01]  /*8360*/  FMUL R9, R9, UR4 ;  /* 0x0000000409097c20 */ /* 0x000fe20008400000 */
[----:B------:R-:W-:Y:S02]  /*8370*/  SHF.R.U32.HI R7, RZ, R22, R7 ;  /* 0x00000016ff077219 */ /* 0x000fe40000011607 */
[----:B------:R-:W-:-:S03]  /*8380*/  ISETP.NE.AND.EX P0, PT, R25, RZ, PT, P0 ;  /* 0x000000ff1900720c */ /* 0x000fc60003f05300 */
[----:B------:R-:W1:Y:S01]  /*8390*/  LDC R21, c[0x0][0x148] ;  /* 0x00005200ff157b82 */ /* 0x000e620000000800 */
[----:B---3--:R-:W-:Y:S02]  /*83a0*/  IMAD R22, R15, R6, R8 ;  /* 0x000000060f167224 */ /* 0x008fe400078e0208 */
[----:B------:R-:W-:-:S05]  /*83b0*/  IMAD.MOV.U32 R8, RZ, RZ, 0x1 ;  /* 0x00000001ff087424 */ /* 0x000fca00078e00ff */
[----:B------:R-:W2:Y:S01]  /*83c0*/  LDC R20, c[0x0][0x600] ;  /* 0x00018000ff147b82 */ /* 0x000ea20000000800 */
[-CC-:B----4-:R-:W-:Y:S02]  /*83d0*/  SHF.R.U64 R17, R14, R18.reuse, R7.reuse ;  /* 0x000000120e117219 */ /* 0x190fe40000001207 */
[----:B------:R-:W-:Y:S02]  /*83e0*/  SHF.R.U32.HI R6, RZ, R18, R7 ;  /* 0x00000012ff067219 */ /* 0x000fe40000011607 */
[----:B------:R3:W4:Y:S03]  /*83f0*/  F2I.U32.TRUNC.NTZ R18, R9 ;  /* 0x0000000900127305 */ /* 0x000726000020f000 */
[----:B------:R-:W1:Y:S01]  /*8400*/  LDC R23, c[0x0][0x648] ;  /* 0x00019200ff177b82 */ /* 0x000e620000000800 */
[-C--:B0-----:R-:W-:Y:S02]  /*8410*/  SHF.R.U64 R19, R17, R11.reuse, R6 ;  /* 0x0000000b11137219 */ /* 0x081fe40000001206 */
[----:B------:R-:W-:-:S02]  /*8420*/  SHF.L.U32 R12, R12, R11, RZ ;  /* 0x0000000b0c0c7219 */ /* 0x000fc400000006ff */
[-C--:B------:R-:W-:Y:S01]  /*8430*/  SHF.R.U32.HI R7, RZ, R11.reuse, R6 ;  /* 0x0000000bff077219 */ /* 0x080fe20000011606 */
[----:B------:R-:W-:Y:S01]  /*8440*/  IMAD.MOV.U32 R6, RZ, RZ, R19 ;  /* 0x000000ffff067224 */ /* 0x000fe200078e0013 */
[----:B------:R-:W-:Y:S01]  /*8450*/  SHF.L.U32 R27, R8, R11, RZ ;  /* 0x0000000b081b7219 */ /* 0x000fe200000006ff */
[----:B------:R-:W0:Y:S01]  /*8460*/  LDC R26, c[0x0][0x638] ;  /* 0x00018e00ff1a7b82 */ /* 0x000e220000000800 */
[----:B------:R-:W-:-:S07]  /*8470*/  LOP3.LUT R28, RZ, R12, RZ, 0x33, !PT ;  /* 0x0000000cff1c7212 */ /* 0x000fce00078e33ff */
[----:B------:R-:W0:Y:S01]  /*8480*/  LDC R29, c[0x0][0x610] ;  /* 0x00018400ff1d7b82 */ /* 0x000e220000000800 */
[----:B---34-:R-:W-:Y:S05]  /*8490*/  @!P0 BRA `(.L_x_168) ;  /* 0x0000000000288947 */ /* 0x018fea0003800000 */
        /* <DEDUP_REMOVED lines=10> */
.L_x_168:
[----:B-1----:R-:W-:Y:S01]  /*8540*/  SHF.R.U64 R7, R6, R23, R7 ;  /* 0x0000001706077219 */ /* 0x002fe20000001207 */
[----:B--2---:R-:W-:Y:S01]  /*8550*/  VIADD R9, R20, 0xffffffff ;  /* 0xffffffff14097836 */ /* 0x004fe20000000000 */
[----:B------:R-:W-:Y:S01]  /*8560*/  LOP3.LUT R6, R17, R28, RZ, 0xc0, !PT ;  /* 0x0000001c11067212 */ /* 0x000fe200078ec0ff */
[----:B------:R-:W-:Y:S02]  /*8570*/  IMAD.MOV R18, RZ, RZ, -R18 ;  /* 0x000000ffff127224 */ /* 0x000fe400078e0a12 */
[----:B------:R-:W-:Y:S02]  /*8580*/  IMAD.MOV R8, RZ, RZ, -R7 ;  /* 0x000000ffff087224 */ /* 0x000fe400078e0a07 */
[----:B------:R-:W-:Y:S01]  /*8590*/  IMAD R11, R27, R7, R6 ;  /* 0x000000071b0b7224 */ /* 0x000fe200078e0206 */
[----:B------:R-:W-:Y:S01]  /*85a0*/  LOP3.LUT R7, R14, R9, RZ, 0xc0, !PT ;  /* 0x000000090e077212 */ /* 0x000fe200078ec0ff */
[----:B------:R-:W-:Y:S02]  /*85b0*/  @P3 IMAD R22, R21, R18, R10 ;  /* 0x0000001215163224 */ /* 0x000fe400078e020a */
[----:B0-----:R-:W-:-:S02]  /*85c0*/  IMAD R6, R8, R26, R19 ;  /* 0x0000001a08067224 */ /* 0x001fc400078e0213 */
[----:B------:R-:W-:Y:S02]  /*85d0*/  IMAD R11, R11, R29, R22 ;  /* 0x0000001d0b0b7224 */ /* 0x000fe400078e0216 */
[----:B------:R-:W-:Y:S02]  /*85e0*/  IMAD R6, R6, R20, R7 ;  /* 0x0000001406067224 */ /* 0x000fe400078e0207 */
[----:B------:R-:W-:-:S03]  /*85f0*/  IMAD.MOV.U32 R8, RZ, RZ, 0x1 ;  /* 0x00000001ff087424 */ /* 0x000fc600078e00ff */
[----:B------:R-:W-:Y:S02]  /*8600*/  SEL R14, R6, R11, !P3 ;  /* 0x0000000b060e7207 */ /* 0x000fe40005800000 */
[----:B------:R-:W-:Y:S01]  /*8610*/  SEL R11, R11, R6, !P3 ;  /* 0x000000060b0b7207 */ /* 0x000fe20005800000 */
[----:B------:R-:W-:Y:S01]  /*8620*/  IMAD.MOV.U32 R6, RZ, RZ, R16 ;  /* 0x000000ffff067224 */ /* 0x000fe200078e0010 */
[----:B------:R-:W-:-:S07]  /*8630*/  PRMT R7, R8, 0x7610, R7 ;  /* 0x0000761008077816 */ /* 0x000fce0000000007 */
.L_x_166:
[----:B------:R-:W-:-:S08]  /*8640*/  NOP ;  /* 0x0000000000007918 */ /* 0x000fd00000000000 */
[----:B------:R-:W0:-:S00]  /*8650*/  USETMAXREG.DEALLOC.CTAPOOL 0x28 ;  /* 0x00000028000079c8 */ /* 0x000e0000080e0500 */
[----:B0-----:R-:W-:-:S13]  /*8660*/  ISETP.NE.AND P0, PT, R5, RZ, PT ;  /* 0x000000ff0500720c */ /* 0x001fda0003f05270 */
[----:B------:R-:W-:Y:S05]  /*8670*/  @P0 EXIT ;  /* 0x000000000000094d */ /* 0x000fea0003800000 */
[----:B------:R-:W-:Y:S01]  /*8680*/  LOP3.LUT P0, RZ, R7, 0xff, RZ, 0xc0, !PT ;  /* 0x000000ff07ff7812 */ /* 0x000fe2000780c0ff */
[----:B------:R-:W-:Y:S02]  /*8690*/  IMAD.MOV.U32 R5, RZ, RZ, 0x1 ;  /* 0x00000001ff057424 */ /* 0x000fe400078e00ff */
[----:B------:R-:W-:-:S10]  /*86a0*/  IMAD.MOV.U32 R13, RZ, RZ, RZ ;  /* 0x000000ffff0d7224 */ /* 0x000fd400078e00ff */
[----:B------:R-:W-:Y:S05]  /*86b0*/  @!P0 BRA `(.L_x_169) ;  /* 0x0000000c00308947 */ /* 0x000fea0003800000 */
[----:B------:R-:W0:Y:S01]  /*86c0*/  LDC R5, c[0x0][0x28c] ;  /* 0x0000a300ff057b82 */ /* 0x000e220000000800 */
[----:B------:R-:W-:Y:S01]  /*86d0*/  ULDC UR5, c[0x0][0x600] ;  /* 0x0001800000057ab9 */ /* 0x000fe20000000800 */
[----:B------:R-:W-:Y:S01]  /*86e0*/  ULDC UR4, c[0x0][0xc] ;  /* 0x0000030000047ab9 */ /* 0x000fe20000000800 */
[----:B------:R-:W-:Y:S01]  /*86f0*/  UIADD3 UR16, UR5, -0x1, URZ ;  /* 0xffffffff05107890 */ /* 0x000fe2000fffe03f */
[C---:B------:R-:W-:Y:S01]  /*8700*/  LOP3.LUT P2, RZ, R0.reuse, 0x7f, RZ, 0xc0, !PT ;  /* 0x0000007f00ff7812 */ /* 0x040fe2000784c0ff */
[----:B------:R-:W-:Y:S01]  /*8710*/  ULDC UR6, c[0x0][0x658] ;  /* 0x0001960000067ab9 */ /* 0x000fe20000000800 */
[----:B------:R-:W-:Y:S01]  /*8720*/  ULDC UR5, c[0x0][0x10] ;  /* 0x0000040000057ab9 */ /* 0x000fe20000000800 */
[----:B------:R-:W-:Y:S01]  /*8730*/  UMOV UR7, 0xffffffff ;  /* 0xffffffff00077882 */ /* 0x000fe20000000000 */
[----:B------:R-:W-:Y:S01]  /*8740*/  UMOV UR8, 0x1 ;  /* 0x0000000100087882 */ /* 0x000fe20000000000 */
[----:B------:R-:W-:Y:S01]  /*8750*/  UIMAD.WIDE.U32 UR4, UR4, UR5, URZ ;  /* 0x00000005040472a5 */ /* 0x000fe2000f8e003f */
[----:B------:R-:W-:Y:S01]  /*8760*/  LOP3.LUT P0, RZ, R0, 0x1f, RZ, 0xc0, !PT ;  /* 0x0000001f00ff7812 */ /* 0x000fe2000780c0ff */
[----:B------:R-:W-:Y:S01]  /*8770*/  USHF.L.U32 UR7, UR7, UR6, URZ ;  /* 0x0000000607077299 */ /* 0x000fe2000800063f */
[----:B------:R-:W-:Y:S01]  /*8780*/  BSSY B0, `(.L_x_169) ;  /* 0x00000bf000007945 */ /* 0x000fe20003800000 */
[----:B------:R-:W-:Y:S01]  /*8790*/  USHF.L.U32 UR18, UR8, UR6, URZ ;  /* 0x0000000608127299 */ /* 0x000fe2000800063f */
[----:B------:R-:W-:Y:S01]  /*87a0*/  IMAD.MOV.U32 R15, RZ, RZ, 0x1 ;  /* 0x00000001ff0f7424 */ /* 0x000fe200078e00ff */
[----:B------:R-:W-:Y:S01]  /*87b0*/  LOP3.LUT R16, R4, 0x2, RZ, 0xfc, !PT ;  /* 0x0000000204107812 */ /* 0x000fe200078efcff */
[----:B------:R-:W-:Y:S01]  /*87c0*/  ULDC UR6, c[0x0][0x14] ;  /* 0x0000050000067ab9 */ /* 0x000fe20000000800 */
[----:B------:R-:W-:Y:S01]  /*87d0*/  PLOP3.LUT P0, PT, P0, P2, PT, 0x8a, 0x0 ;  /* 0x000000000000781c */ /* 0x000fe20000705172 */
[----:B------:R-:W-:Y:S01]  /*87e0*/  UIMAD.WIDE.U32 UR20, UR4, UR6, URZ ;  /* 0x00000006041472a5 */ /* 0x000fe2000f8e003f */
[----:B------:R-:W-:Y:S01]  /*87f0*/  IMAD.MOV.U32 R13, RZ, RZ, RZ ;  /* 0x000000ffff0d7224 */ /* 0x000fe200078e00ff */
[----:B------:R-:W-:-:S02]  /*8800*/  UIMAD UR13, UR5, UR6, URZ ;  /* 0x00000006050d72a4 */ /* 0x000fc4000f8e023f */
[----:B------:R-:W-:Y:S01]  /*8810*/  ULOP3.LUT UR17, URZ, UR7, URZ, 0x33, !UPT ;  /* 0x000000073f117292 */ /* 0x000fe2000f8e333f */
[----:B0-----:R-:W-:Y:S01]  /*8820*/  VIADD R5, R5, 0x7f ;  /* 0x0000007f05057836 */ /* 0x001fe20000000000 */
[----:B------:R-:W-:Y:S01]  /*8830*/  UIADD3 UR13, UR21, UR13, URZ ;  /* 0x0000000d150d7290 */ /* 0x000fe2000fffe03f */
[----:B------:R-:W-:-:S03]  /*8840*/  ULDC.64 UR22, c[0x0][0x198] ;  /* 0x0000660000167ab9 */ /* 0x000fc60000000a00 */
[----:B------:R-:W-:-:S04]  /*8850*/  SHF.R.S32.HI R8, RZ, 0x1f, R5 ;  /* 0x0000001fff087819 */ /* 0x000fc80000011405 */
[----:B------:R-:W-:Y:S01]  /*8860*/  LEA.HI R8, R8, R5, RZ, 0x7 ;  /* 0x0000000508087211 */ /* 0x000fe200078f38ff */
[----:B------:R-:W-:-:S03]  /*8870*/  IMAD.MOV.U32 R5, RZ, RZ, 0x1 ;  /* 0x00000001ff057424 */ /* 0x000fc600078e00ff */
[----:B------:R-:W-:-:S05]  /*8880*/  SHF.R.S32.HI R12, RZ, 0x7, R8 ;  /* 0x00000007ff0c7819 */ /* 0x000fca0000011408 */
[----:B------:R-:W-:-:S07]  /*8890*/  VIADD R0, R12, 0x1 ;  /* 0x000000010c007836 */ /* 0x000fce0000000000 */
.L_x_181:
[----:B------:R-:W-:-:S03]  /*88a0*/  UMOV UR4, 0xffffffff ;  /* 0xffffffff00047882 */ /* 0x000fc60000000000 */
[----:B------:R-:W-:Y:S05]  /*88b0*/  BRA.DIV UR4, `(.L_x_170) ;  /* 0x0000000e04c47947 */ /* 0x000fea000b800000 */
[----:B------:R-:W-:-:S13]  /*88c0*/  ELECT P1, URZ, PT ;  /* 0x00000000003f782f */ /* 0x000fda0003820000 */
.L_x_193:
[----:B------:R-:W0:Y:S01]  /*88d0*/  LDC R7, c[0x0][0x28c] ;  /* 0x0000a300ff077b82 */ /* 0x000e220000000800 */
[----:B------:R-:W-:Y:S01]  /*88e0*/  BSSY B1, `(.L_x_171) ;  /* 0x0000037000017945 */ /* 0x000fe20003800000 */
[----:B0-----:R-:W-:-:S13]  /*88f0*/  ISETP.LT.OR P1, PT, R7, 0x1, !P1 ;  /* 0x000000010700780c */ /* 0x001fda0004f21670 */
[----:B------:R-:W-:Y:S05]  /*8900*/  @P1 BRA `(.L_x_172) ;  /* 0x0000000000d01947 */ /* 0x000fea0003800000 */
[----:B------:R-:W-:Y:S02]  /*8910*/  IMAD.SHL.U32 R14, R14, 0x40, RZ ;  /* 0x000000400e0e7824 */ /* 0x000fe400078e00ff */
[----:B------:R-:W-:Y:S02]  /*8920*/  IMAD.SHL.U32 R17, R11, 0x100, RZ ;  /* 0x000001000b117824 */ /* 0x000fe400078e00ff */
[----:B------:R-:W-:Y:S02]  /*8930*/  IMAD.MOV.U32 R20, RZ, RZ, RZ ;  /* 0x000000ffff147224 */ /* 0x000fe400078e00ff */
[----:B------:R-:W-:Y:S02]  /*8940*/  IMAD.MOV.U32 R7, RZ, RZ, R0 ;  /* 0x000000ffff077224 */ /* 0x000fe400078e0000 */
[----:B------:R-:W-:Y:S02]  /*8950*/  IMAD.MOV.U32 R8, RZ, RZ, R5 ;  /* 0x000000ffff087224 */ /* 0x000fe400078e0005 */
[----:B------:R-:W-:-:S07]  /*8960*/  IMAD.MOV.U32 R9, RZ, RZ, R13 ;  /* 0x000000ffff097224 */ /* 0x000fce00078e000d */
.L_x_176:
[----:B------:R-:W0:Y:S01]  /*8970*/  S2R R11, SR_CgaCtaId ;  /* 0x00000000000b7919 */ /* 0x000e220000008800 */
[----:B------:R-:W-:-:S04]  /*8980*/  MOV R10, 0x400 ;  /* 0x00000400000a7802 */ /* 0x000fc80000000f00 */
[----:B0-----:R-:W-:Y:S02]  /*8990*/  LEA R18, R11, R10, 0x18 ;  /* 0x0000000a0b127211 */ /* 0x001fe400078ec0ff */
[----:B------:R-:W-:Y:S01]  /*89a0*/  SHF.L.U32 R10, R8, 0x1f, RZ ;  /* 0x0000001f080a7819 */ /* 0x000fe200000006ff */
[----:B------:R-:W0:Y:S02]  /*89b0*/  @!P2 LDC R11, c[0x0][0x500] ;  /* 0x00014000ff0bab82 */ /* 0x000e240000000800 */
[----:B------:R-:W-:-:S04]  /*89c0*/  IMAD R19, R9, 0x8, R18 ;  /* 0x0000000809137824 */ /* 0x000fc800078e0212 */
[----:B------:R-:W1:Y:S02]  /*89d0*/  SYNCS.PHASECHK.TRANS64.TRYWAIT P1, [R19+URZ+0x28], R10 ;  /* 0x0000280a130075a7 */ /* 0x000e64000802017f */
[----:B-1----:R-:W-:Y:S05]  /*89e0*/  @!P1 BRA `(.L_x_173) ;  /* 0x0000000c00989947 */ /* 0x002fea0003800000 */
.L_x_194:
[----:B-1----:R-:W-:Y:S01]  /*89f0*/  PRMT R10, R16, 0x9910, RZ ;  /* 0x00009910100a7816 */ /* 0x002fe200000000ff */
[----:B0-----:R0:W-:Y:S03]  /*8a00*/  @!P2 SYNCS.ARRIVE.TRANS64 RZ, [R19+URZ], R11 ;  /* 0x0000000b13ffa9a7 */ /* 0x0011e6000800003f */
[----:B------:R-:W-:-:S13]  /*8a10*/  ISETP.NE.AND P1, PT, R10, 0x2, PT ;  /* 0x000000020a00780c */ /* 0x000fda0003f25270 */
[----:B0-----:R-:W-:Y:S05]  /*8a20*/  @P1 BRA `(.L_x_174) ;  /* 0x0000000000041947 */ /* 0x001fea0003800000 */
[----:B------:R-:W-:Y:S01]  /*8a30*/  BPT.TRAP 0x1 ;  /* 0x000000040000795c */ /* 0x000fe20000300000 */
.L_x_174:
[----:B------:R-:W-:Y:S05]  /*8a40*/  @P0 BRA `(.L_x_175) ;  /* 0x0000000000040947 */ /* 0x000fea0003800000 */
[----:B------:R-:W-:Y:S01]  /*8a50*/  BPT.TRAP 0x1 ;  /* 0x000000040000795c */ /* 0x000fe20000300000 */
.L_x_175:
[--C-:B------:R-:W-:Y:S01]  /*8a60*/  IMAD R10, R9, 0x8000, R18.reuse ;  /* 0x00008000090a7824 */ /* 0x100fe200078e0212 */
[----:B------:R-:W-:Y:S01]  /*8a70*/  R2UR UR9, R19 ;  /* 0x00000000130972ca */ /* 0x000fe200000e0000 */
[----:B------:R-:W-:Y:S01]  /*8a80*/  IMAD R18, R9, 0x2000, R18 ;  /* 0x0000200009127824 */ /* 0x000fe200078e0212 */
[----:B------:R-:W-:Y:S01]  /*8a90*/  UIADD3 UR4, UP0, UR22, 0xf0, URZ ;  /* 0x000000f016047890 */ /* 0x000fe2000ff1e03f */
[----:B------:R-:W-:Y:S01]  /*8aa0*/  VIADD R7, R7, 0xffffffff ;  /* 0xffffffff07077836 */ /* 0x000fe20000000000 */
[----:B------:R-:W-:Y:S01]  /*8ab0*/  R2UR UR5, R10 ;  /* 0x000000000a0572ca */ /* 0x000fe200000e0000 */
[----:B------:R-:W-:Y:S01]  /*8ac0*/  UIADD3 UR24, UP1, UR22, 0x1f0, URZ ;  /* 0x000001f016187890 */ /* 0x000fe2000ff3e03f */
[----:B------:R-:W-:Y:S01]  /*8ad0*/  R2UR UR8, R18 ;  /* 0x00000000120872ca */ /* 0x000fe200000e0000 */
[----:B------:R-:W-:Y:S01]  /*8ae0*/  VIADD R9, R9, 0x1 ;  /* 0x0000000109097836 */ /* 0x000fe20000000000 */
[----:B------:R-:W-:Y:S01]  /*8af0*/  R2UR UR11, R17 ;  /* 0x00000000110b72ca */ /* 0x000fe200000e0000 */
[----:B------:R-:W-:Y:S01]  /*8b00*/  UIADD3.X UR25, URZ, UR23, URZ, UP1, !UPT ;  /* 0x000000173f197290 */ /* 0x000fe20008ffe43f */
[----:B------:R-:W-:Y:S01]  /*8b10*/  R2UR UR10, R20 ;  /* 0x00000000140a72ca */ /* 0x000fe200000e0000 */
[----:B------:R-:W-:Y:S01]  /*8b20*/  UMOV UR6, 0x0 ;  /* 0x0000000000067882 */ /* 0x000fe20000000000 */
[----:B------:R-:W-:Y:S01]  /*8b30*/  R2UR UR12, R6 ;  /* 0x00000000060c72ca */ /* 0x000fe200000e0000 */
[----:B------:R-:W-:Y:S01]  /*8b40*/  UMOV UR7, 0x10000000 ;  /* 0x1000000000077882 */ /* 0x000fe20000000000 */
[----:B------:R-:W-:Y:S01]  /*8b50*/  R2UR UR19, R14 ;  /* 0x000000000e1372ca */ /* 0x000fe200000e0000 */
[----:B------:R-:W-:Y:S01]  /*8b60*/  VIADD R20, R20, 0x80 ;  /* 0x0000008014147836 */ /* 0x000fe20000000000 */
[----:B------:R-:W-:Y:S01]  /*8b70*/  ISETP.GT.AND P4, PT, R7, 0x1, PT ;  /* 0x000000010700780c */ /* 0x000fe20003f84270 */
[----:B------:R-:W-:Y:S01]  /*8b80*/  UIADD3 UR14, UR5, 0x100, URZ ;  /* 0x00000100050e7890 */ /* 0x000fe2000fffe03f */
[----:B------:R-:W-:Y:S01]  /*8b90*/  ISETP.NE.AND P1, PT, R9, 0x5, PT ;  /* 0x000000050900780c */ /* 0x000fe20003f25270 */
[----:B------:R-:W-:-:S02]  /*8ba0*/  UIADD3.X UR5, URZ, UR23, URZ, UP0, !UPT ;  /* 0x000000173f057290 */ /* 0x000fc400087fe43f */
[----:B------:R-:W-:Y:S01]  /*8bb0*/  UIADD3 UR15, UR8, 0x28100, URZ ;  /* 0x00028100080f7890 */ /* 0x000fe2000fffe03f */
[----:B------:R-:W-:Y:S02]  /*8bc0*/  SEL R11, RZ, 0x1, P1 ;  /* 0x00000001ff0b7807 */ /* 0x000fe40000800000 */
[----:B------:R-:W-:Y:S01]  /*8bd0*/  UMOV UR8, UR14 ;  /* 0x0000000e00087c82 */ /* 0x000fe20008000000 */
[----:B------:R-:W-:Y:S02]  /*8be0*/  SEL R9, R9, RZ, P1 ;  /* 0x000000ff09097207 */ /* 0x000fe40000800000 */
[----:B------:R-:W-:Y:S01]  /*8bf0*/  LOP3.LUT R8, R8, R11, RZ, 0x3c, !PT ;  /* 0x0000000b08087212 */ /* 0x000fe200078e3cff */
[----:B------:R0:W-:Y:S02]  /*8c00*/  UTMALDG.3D [UR8], [UR4], desc[UR6] ;  /* 0x00000608040075b4 */ /* 0x0001e40008011000 */
[----:B0-----:R-:W-:Y:S01]  /*8c10*/  UMOV UR8, UR15 ;  /* 0x0000000f00087c82 */ /* 0x001fe20008000000 */
[----:B------:R-:W-:-:S02]  /*8c20*/  UMOV UR11, UR19 ;  /* 0x00000013000b7c82 */ /* 0x000fc40008000000 */
[----:B------:R0:W-:Y:S02]  /*8c30*/  UTMALDG.3D [UR8], [UR24], desc[UR6] ;  /* 0x00000608180075b4 */ /* 0x0001e40008011000 */
[----:B0-----:R-:W-:Y:S05]  /*8c40*/  @P4 BRA `(.L_x_176) ;  /* 0xfffffffc00484947 */ /* 0x001fea000383ffff */
.L_x_172:
[----:B------:R-:W-:Y:S05]  /*8c50*/  BSYNC B1 ;  /* 0x0000000000017941 */ /* 0x000fea0003800000 */
.L_x_171:
[----:B------:R-:W-:Y:S01]  /*8c60*/  LOP3.LUT P4, RZ, R15, 0xff, RZ, 0xc0, !PT ;  /* 0x000000ff0fff7812 */ /* 0x000fe2000788c0ff */
[----:B------:R-:W-:Y:S01]  /*8c70*/  IMAD.IADD R13, R12, 0x1, R13 ;  /* 0x000000010c0d7824 */ /* 0x000fe200078e020d */
[----:B------:R-:W-:Y:S01]  /*8c80*/  IADD3 R2, P5, R2, UR20, RZ ;  /* 0x0000001402027c10 */ /* 0x000fe2000ffbe0ff */
[----:B------:R-:W-:Y:S01]  /*8c90*/  ULDC.64 UR4, c[0x0][0x650] ;  /* 0x0001940000047ab9 */ /* 0x000fe20000000a00 */
[----:B------:R-:W-:Y:S01]  /*8ca0*/  BSSY B1, `(.L_x_177) ;  /* 0x000006a000017945 */ /* 0x000fe20003800000 */
[----:B------:R-:W-:Y:S01]  /*8cb0*/  IMAD.MOV.U32 R11, RZ, RZ, -0x1 ;  /* 0xffffffffff0b7424 */ /* 0x000fe200078e00ff */
[----:B------:R-:W-:Y:S01]  /*8cc0*/  ISETP.GT.U32.AND P1, PT, R13, 0x4, PT ;  /* 0x000000040d00780c */ /* 0x000fe20003f24070 */
[----:B------:R-:W-:Y:S01]  /*8cd0*/  IMAD.MOV.U32 R14, RZ, RZ, -0x1 ;  /* 0xffffffffff0e7424 */ /* 0x000fe200078e00ff */
[----:B------:R-:W-:Y:S02]  /*8ce0*/  IADD3.X R3, R3, UR13, RZ, P5, !PT ;  /* 0x0000000d03037c10 */ /* 0x000fe4000affe4ff */
[----:B------:R-:W-:-:S02]  /*8cf0*/  ISETP.LT.U32.AND P1, PT, R12, 0x5, P1 ;  /* 0x000000050c00780c */ /* 0x000fc40000f21070 */
[----:B------:R-:W-:Y:S01]  /*8d00*/  PRMT R15, RZ, 0x7610, R15 ;  /* 0x00007610ff0f7816 */ /* 0x000fe2000000000f */
[----:B------:R-:W0:Y:S01]  /*8d10*/  @P4 S2R R7, SR_CgaCtaId ;  /* 0x0000000000074919 */ /* 0x000e220000008800 */
[----:B------:R-:W-:-:S04]  /*8d20*/  @P4 MOV R6, 0x400 ;  /* 0x0000040000064802 */ /* 0x000fc80000000f00 */
[----:B0-----:R-:W-:Y:S01]  /*8d30*/  @P4 LEA R8, R7, R6, 0x18 ;  /* 0x0000000607084211 */ /* 0x001fe200078ec0ff */
[----:B------:R-:W-:Y:S01]  /*8d40*/  IMAD.WIDE.U32 R6, R13, -0x33333333, RZ ;  /* 0xcccccccd0d067825 */ /* 0x000fe200078e00ff */
[----:B------:R-:W-:Y:S02]  /*8d50*/  SEL R6, RZ, 0x1, !P1 ;  /* 0x00000001ff067807 */ /* 0x000fe40004800000 */
[----:B------:R-:W-:Y:S01]  /*8d60*/  ISETP.GE.U32.AND P1, PT, R2, UR4, PT ;  /* 0x0000000402007c0c */ /* 0x000fe2000bf26070 */
[----:B------:R0:W-:Y:S01]  /*8d70*/  @P4 SYNCS.ARRIVE.TRANS64.A1T0 RZ, [R8+URZ+0x68], RZ ;  /* 0x000068ff08ff49a7 */ /* 0x0001e2000810003f */
[----:B------:R-:W-:Y:S02]  /*8d80*/  ISETP.GE.U32.AND P4, PT, R12, 0x5, PT ;  /* 0x000000050c00780c */ /* 0x000fe40003f86070 */
[----:B------:R-:W-:Y:S02]  /*8d90*/  ISETP.GE.U32.AND.EX P1, PT, R3, UR5, PT, P1 ;  /* 0x0000000503007c0c */ /* 0x000fe4000bf26110 */
[----:B------:R-:W-:Y:S01]  /*8da0*/  LOP3.LUT R5, R5, R6, RZ, 0x3c, !PT ;  /* 0x0000000605057212 */ /* 0x000fe200078e3cff */
[----:B------:R-:W-:Y:S01]  /*8db0*/  IMAD.MOV.U32 R6, RZ, RZ, -0x1 ;  /* 0xffffffffff067424 */ /* 0x000fe200078e00ff */
[----:B0-----:R-:W-:-:S02]  /*8dc0*/  SHF.R.U32.HI R8, RZ, 0x2, R7 ;  /* 0x00000002ff087819 */ /* 0x001fc40000011607 */
[----:B------:R-:W-:-:S03]  /*8dd0*/  PRMT R7, RZ, 0x7610, R7 ;  /* 0x00007610ff077816 */ /* 0x000fc60000000007 */
[----:B------:R-:W-:Y:S02]  /*8de0*/  IMAD R13, R8, -0x5, R13 ;  /* 0xfffffffb080d7824 */ /* 0x000fe400078e020d */
[----:B------:R-:W-:Y:S02]  /*8df0*/  @P4 LOP3.LUT R5, R5, 0x1, R8, 0x78, !PT ;  /* 0x0000000105054812 */ /* 0x000fe400078e7808 */
[----:B------:R-:W-:Y:S05]  /*8e00*/  @P1 BRA `(.L_x_178) ;  /* 0x00000004004c1947 */ /* 0x000fea0003800000 */
[----:B------:R-:W-:Y:S01]  /*8e10*/  ULDC.64 UR4, c[0x0][0x628] ;  /* 0x00018a0000047ab9 */ /* 0x000fe20000000a00 */
[----:B------:R-:W0:Y:S01]  /*8e20*/  S2R R17, SR_CTAID.X ;  /* 0x0000000000117919 */ /* 0x000e220000002500 */
[----:B------:R-:W-:Y:S01]  /*8e30*/  ISETP.NE.U32.AND P1, PT, RZ, UR4, PT ;  /* 0x00000004ff007c0c */ /* 0x000fe2000bf25070 */
[----:B------:R-:W-:Y:S01]  /*8e40*/  ULDC UR7, c[0x0][0x630] ;  /* 0x00018c0000077ab9 */ /* 0x000fe20000000800 */
[----:B------:R-:W-:Y:S01]  /*8e50*/  IMAD.MOV.U32 R6, RZ, RZ, R2 ;  /* 0x000000ffff067224 */ /* 0x000fe200078e0002 */
[----:B------:R-:W1:Y:S01]  /*8e60*/  S2R R14, SR_CTAID.Y ;  /* 0x00000000000e7919 */ /* 0x000e620000002600 */
[----:B------:R-:W-:Y:S01]  /*8e70*/  ISETP.NE.AND.EX P1, PT, RZ, UR5, PT, P1 ;  /* 0x00000005ff007c0c */ /* 0x000fe2000bf25310 */
[----:B------:R-:W-:-:S12]  /*8e80*/  IMAD.MOV.U32 R7, RZ, RZ, R3 ;  /* 0x000000ffff077224 */ /* 0x000fd800078e0003 */
[----:B------:R-:W-:Y:S05]  /*8e90*/  @!P1 BRA `(.L_x_179) ;  /* 0x0000000000289947 */ /* 0x000fea0003800000 */
[----:B------:R-:W-:Y:S02]  /*8ea0*/  ULDC UR6, c[0x0][0x634] ;  /* 0x00018d0000067ab9 */ /* 0x000fe40000000800 */
[----:B------:R-:W-:-:S05]  /*8eb0*/  IADD3 R11, P1, R2, UR6, RZ ;  /* 0x00000006020b7c10 */ /* 0x000fca000ff3e0ff */
[----:B------:R-:W-:-:S04]  /*8ec0*/  IMAD.X R19, RZ, RZ, R3, P1 ;  /* 0x000000ffff137224 */ /* 0x000fc800008e0603 */
[----:B------:R-:W-:-:S04]  /*8ed0*/  IMAD.WIDE.U32 R8, R19, UR4, RZ ;  /* 0x0000000413087c25 */ /* 0x000fc8000f8e00ff */
[----:B------:R-:W-:-:S04]  /*8ee0*/  IMAD.WIDE.U32 R8, P1, R11, UR5, R8 ;  /* 0x000000050b087c25 */ /* 0x000fc8000f820008 */
[----:B------:R-:W-:-:S04]  /*8ef0*/  IMAD.WIDE.U32 R10, R11, UR4, RZ ;  /* 0x000000040b0a7c25 */ /* 0x000fc8000f8e00ff */
[----:B------:R-:W-:Y:S01]  /*8f00*/  IMAD.X R7, RZ, RZ, RZ, P1 ;  /* 0x000000ffff077224 */ /* 0x000fe200008e06ff */
[----:B------:R-:W-:Y:S01]  /*8f10*/  IADD3 RZ, P1, R11, R8, RZ ;  /* 0x000000080bff7210 */ /* 0x000fe20007f3e0ff */
[----:B------:R-:W-:-:S04]  /*8f20*/  IMAD.MOV.U32 R6, RZ, RZ, R9 ;  /* 0x000000ffff067224 */ /* 0x000fc800078e0009 */
[----:B------:R-:W-:-:S08]  /*8f30*/  IMAD.WIDE.U32.X R6, R19, UR5, R6, P1 ;  /* 0x0000000513067c25 */ /* 0x000fd000088e0406 */
.L_x_179:
[--C-:B------:R-:W-:Y:S01]  /*8f40*/  SHF.R.U64 R10, R6, UR7, R7.reuse ;  /* 0x00000007060a7c19 */ /* 0x100fe20008001207 */
[----:B------:R-:W-:Y:S01]  /*8f50*/  ULDC.64 UR4, c[0x0][0x620] ;  /* 0x0001880000047ab9 */ /* 0x000fe20000000a00 */
[----:B------:R-:W-:Y:S01]  /*8f60*/  SHF.R.U32.HI R6, RZ, UR7, R7 ;  /* 0x00000007ff067c19 */ /* 0x000fe20008011607 */
[----:B------:R-:W2:Y:S01]  /*8f70*/  LDC R22, c[0x0][0x144] ;  /* 0x00005100ff167b82 */ /* 0x000ea20000000800 */
[----:B------:R-:W-:Y:S01]  /*8f80*/  IADD3 R9, P1, RZ, -R10, RZ ;  /* 0x8000000aff097210 */ /* 0x000fe20007f3e0ff */
[----:B------:R-:W-:Y:S01]  /*8f90*/  ULDC.64 UR8, c[0x0][0x640] ;  /* 0x0001900000087ab9 */ /* 0x000fe20000000a00 */
[----:B0-----:R-:W-:Y:S01]  /*8fa0*/  I2FP.F32.U32 R11, R17 ;  /* 0x00000011000b7245 */ /* 0x001fe20000201000 */
[----:B------:R-:W-:Y:S02]  /*8fb0*/  ULDC UR6, c[0x0][0x608] ;  /* 0x0001820000067ab9 */ /* 0x000fe40000000800 */
[----:B------:R-:W-:Y:S01]  /*8fc0*/  IMAD.X R6, RZ, RZ, ~R6, P1 ;  /* 0x000000ffff067224 */ /* 0x000fe200008e0e06 */
[----:B------:R-:W-:Y:S01]  /*8fd0*/  ISETP.NE.U32.AND P1, PT, RZ, UR8, PT ;  /* 0x00000008ff007c0c */ /* 0x000fe2000bf25070 */
[----:B------:R-:W0:Y:S02]  /*8fe0*/  LDC R19, c[0x0][0x148] ;  /* 0x00005200ff137b82 */ /* 0x000e240000000800 */
[----:B------:R-:W-:Y:S01]  /*8ff0*/  IMAD R8, R6, UR4, RZ ;  /* 0x0000000406087c24 */ /* 0x000fe2000f8e02ff */
[----:B------:R-:W-:Y:S01]  /*9000*/  ISETP.NE.AND.EX P1, PT, RZ, UR9, PT, P1 ;  /* 0x00000009ff007c0c */ /* 0x000fe2000bf25310 */
[----:B------:R-:W-:Y:S01]  /*9010*/  IMAD.WIDE.U32 R6, R9, UR4, R2 ;  /* 0x0000000409067c25 */ /* 0x000fe2000f8e0002 */
[----:B------:R-:W-:-:S03]  /*9020*/  ULDC UR4, c[0x0][0x150] ;  /* 0x0000540000047ab9 */ /* 0x000fc60000000800 */
[----:B------:R-:W-:Y:S02]  /*9030*/  IMAD R9, R9, UR5, R8 ;  /* 0x0000000509097c24 */ /* 0x000fe4000f8e0208 */
[----:B------:R-:W-:Y:S01]  /*9040*/  FMUL R8, R11, UR4 ;  /* 0x000000040b087c20 */ /* 0x000fe20008400000 */
[----:B------:R-:W-:Y:S01]  /*9050*/  ULDC UR4, c[0x0][0x618] ;  /* 0x0001860000047ab9 */ /* 0x000fe20000000800 */
[----:B------:R-:W-:Y:S01]  /*9060*/  ULDC UR5, c[0x0][0x154] ;  /* 0x0000550000057ab9 */ /* 0x000fe20000000800 */
[----:B------:R-:W-:-:S03]  /*9070*/  IMAD.IADD R7, R7, 0x1, R9 ;  /* 0x0000000107077824 */ /* 0x000fc600078e0209 */
[----:B------:R-:W3:Y:S02]  /*9080*/  F2I.U32.TRUNC.NTZ R8, R8 ;  /* 0x0000000800087305 */ /* 0x000ee4000020f000 */
[----:B------:R-:W-:Y:S02]  /*9090*/  SHF.R.U64 R11, R6, UR4, R7 ;  /* 0x00000004060b7c19 */ /* 0x000fe40008001207 */
[----:B-1----:R-:W-:-:S05]  /*90a0*/  I2FP.F32.U32 R6, R14 ;  /* 0x0000000e00067245 */ /* 0x002fca0000201000 */
[----:B------:R-:W-:Y:S01]  /*90b0*/  FMUL R21, R6, UR5 ;  /* 0x0000000506157c20 */ /* 0x000fe20008400000 */
[----:B------:R-:W-:Y:S01]  /*90c0*/  SHF.R.U32.HI R6, RZ, UR4, R7 ;  /* 0x00000004ff067c19 */ /* 0x000fe20008011607 */
[----:B------:R-:W-:-:S03]  /*90d0*/  ULDC UR4, c[0x0][0x658] ;  /* 0x0001960000047ab9 */ /* 0x000fc60000000800 */
[--C-:B------:R-:W-:Y:S01]  /*90e0*/  SHF.R.U64 R20, R11, UR6, R6.reuse ;  /* 0x000000060b147c19 */ /* 0x100fe20008001206 */
[----:B------:R-:W1:Y:S01]  /*90f0*/  F2I.U32.TRUNC.NTZ R21, R21 ;  /* 0x0000001500157305 */ /* 0x000e62000020f000 */
[----:B------:R-:W-:Y:S01]  /*9100*/  SHF.R.U32.HI R7, RZ, UR6, R6 ;  /* 0x00000006ff077c19 */ /* 0x000fe20008011606 */
[----:B---3--:R-:W-:-:S03]  /*9110*/  IMAD.MOV R8, RZ, RZ, -R8 ;  /* 0x000000ffff087224 */ /* 0x008fc600078e0a08 */
[----:B------:R-:W-:Y:S01]  /*9120*/  SHF.R.U64 R18, R20, UR4, R7 ;  /* 0x0000000414127c19 */ /* 0x000fe20008001207 */
[----:B--2---:R-:W-:Y:S01]  /*9130*/  IMAD R17, R22, R8, R17 ;  /* 0x0000000816117224 */ /* 0x004fe200078e0211 */
[----:B------:R-:W-:-:S03]  /*9140*/  SHF.R.U32.HI R23, RZ, UR4, R7 ;  /* 0x00000004ff177c19 */ /* 0x000fc60008011607 */
[----:B------:R-:W-:Y:S02]  /*9150*/  IMAD.MOV.U32 R6, RZ, RZ, R18 ;  /* 0x000000ffff067224 */ /* 0x000fe400078e0012 */
[----:B------:R-:W-:Y:S01]  /*9160*/  IMAD.MOV.U32 R7, RZ, RZ, R23 ;  /* 0x000000ffff077224 */ /* 0x000fe200078e0017 */
[----:B-1----:R-:W-:Y:S06]  /*9170*/  @!P1 BRA `(.L_x_180) ;  /* 0x0000000000289947 */ /* 0x002fec0003800000 */
[----:B------:R-:W-:Y:S02]  /*9180*/  ULDC UR4, c[0x0][0x64c] ;  /* 0x0001930000047ab9 */ /* 0x000fe40000000800 */
[----:B------:R-:W-:-:S05]  /*9190*/  IADD3 R7, P1, R18, UR4, RZ ;  /* 0x0000000412077c10 */ /* 0x000fca000ff3e0ff */
[----:B------:R-:W-:-:S04]  /*91a0*/  IMAD.X R23, RZ, RZ, R23, P1 ;  /* 0x000000ffff177224 */ /* 0x000fc800008e0617 */
[----:B------:R-:W-:-:S04]  /*91b0*/  IMAD.WIDE.U32 R8, R23, UR8, RZ ;  /* 0x0000000817087c25 */ /* 0x000fc8000f8e00ff */
[----:B------:R-:W-:-:S04]  /*91c0*/  IMAD.WIDE.U32 R8, P1, R7, UR9, R8 ;  /* 0x0000000907087c25 */ /* 0x000fc8000f820008 */
[----:B------:R-:W-:-:S04]  /*91d0*/  IMAD.WIDE.U32 R6, R7, UR8, RZ ;  /* 0x0000000807067c25 */ /* 0x000fc8000f8e00ff */
[----:B------:R-:W-:Y:S01]  /*91e0*/  IMAD.MOV.U32 R6, RZ, RZ, R9 ;  /* 0x000000ffff067224 */ /* 0x000fe200078e0009 */
[----:B------:R-:W-:Y:S01]  /*91f0*/  IADD3 RZ, P4, R7, R8, RZ ;  /* 0x0000000807ff7210 */ /* 0x000fe20007f9e0ff */
[----:B------:R-:W-:-:S04]  /*9200*/  IMAD.X R7, RZ, RZ, RZ, P1 ;  /* 0x000000ffff077224 */ /* 0x000fc800008e06ff */
[----:B------:R-:W-:-:S08]  /*9210*/  IMAD.WIDE.U32.X R6, R23, UR9, R6, P4 ;  /* 0x0000000917067c25 */ /* 0x000fd0000a0e0406 */
.L_x_180:
[----:B------:R-:W-:Y:S01]  /*9220*/  ULDC UR4, c[0x0][0x648] ;  /* 0x0001920000047ab9 */ /* 0x000fe20000000800 */
[----:B------:R-:W-:Y:S01]  /*9230*/  LOP3.LUT R20, R20, UR17, RZ, 0xc0, !PT ;  /* 0x0000001114147c12 */ /* 0x000fe2000f8ec0ff */
[----:B------:R-:W-:Y:S01]  /*9240*/  IMAD.MOV R21, RZ, RZ, -R21 ;  /* 0x000000ffff157224 */ /* 0x000fe200078e0a15 */
[----:B------:R-:W-:Y:S01]  /*9250*/  SHF.R.U64 R7, R6, UR4, R7 ;  /* 0x0000000406077c19 */ /* 0x000fe20008001207 */
[----:B------:R-:W-:Y:S01]  /*9260*/  ULDC UR4, c[0x0][0x638] ;  /* 0x00018e0000047ab9 */ /* 0x000fe20000000800 */
[----:B------:R-:W-:Y:S01]  /*9270*/  LOP3.LUT R11, R11, UR16, RZ, 0xc0, !PT ;  /* 0x000000100b0b7c12 */ /* 0x000fe2000f8ec0ff */
[----:B0-----:R-:W-:Y:S01]  /*9280*/  @P3 IMAD R17, R19, R21, R14 ;  /* 0x0000001513113224 */ /* 0x001fe200078e020e */
[----:B------:R-:W-:Y:S01]  /*9290*/  ULDC UR5, c[0x0][0x610] ;  /* 0x0001840000057ab9 */ /* 0x000fe20000000800 */
[----:B------:R-:W-:Y:S02]  /*92a0*/  IMAD.MOV R9, RZ, RZ, -R7 ;  /* 0x000000ffff097224 */ /* 0x000fe400078e0a07 */
[----:B------:R-:W-:-:S02]  /*92b0*/  IMAD R20, R7, UR18, R20 ;  /* 0x0000001207147c24 */ /* 0x000fc4000f8e0214 */
[----:B------:R-:W-:Y:S01]  /*92c0*/  IMAD R18, R9, UR4, R18 ;  /* 0x0000000409127c24 */ /* 0x000fe2000f8e0212 */
[----:B------:R-:W-:Y:S01]  /*92d0*/  ULDC UR4, c[0x0][0x600] ;  /* 0x0001800000047ab9 */ /* 0x000fe20000000800 */
[----:B------:R-:W-:Y:S02]  /*92e0*/  IMAD R17, R20, UR5, R17 ;  /* 0x0000000514117c24 */ /* 0x000fe4000f8e0211 */
[----:B------:R-:W-:Y:S02]  /*92f0*/  IMAD R18, R18, UR4, R11 ;  /* 0x0000000412127c24 */ /* 0x000fe4000f8e020b */
[----:B------:R-:W-:Y:S02]  /*9300*/  IMAD.MOV.U32 R7, RZ, RZ, 0x1 ;  /* 0x00000001ff077424 */ /* 0x000fe400078e00ff */
[----:B------:R-:W-:Y:S01]  /*9310*/  IMAD.MOV.U32 R6, RZ, RZ, R10 ;  /* 0x000000ffff067224 */ /* 0x000fe200078e000a */
[----:B------:R-:W-:Y:S02]  /*9320*/  SEL R14, R18, R17, !P3 ;  /* 0x00000011120e7207 */ /* 0x000fe40005800000 */
[----:B------:R-:W-:-:S07]  /*9330*/  SEL R11, R17, R18, !P3 ;  /* 0x00000012110b7207 */ /* 0x000fce0005800000 */
.L_x_178:
[----:B------:R-:W-:Y:S05]  /*9340*/  BSYNC B1 ;  /* 0x0000000000017941 */ /* 0x000fea0003800000 */
.L_x_177:
[----:B------:R-:W-:-:S13]  /*9350*/  LOP3.LUT P1, RZ, R7, 0xff, RZ, 0xc0, !PT ;  /* 0x000000ff07ff7812 */ /* 0x000fda000782c0ff */
[----:B------:R-:W-:Y:S05]  /*9360*/  @P1 BRA `(.L_x_181) ;  /* 0xfffffff4004c1947 */ /* 0x000fea000383ffff */
[----:B------:R-:W-:Y:S05]  /*9370*/  BSYNC B0 ;  /* 0x0000000000007941 */ /* 0x000fea0003800000 */
.L_x_169:
[----:B------:R-:W-:-:S03]  /*9380*/  UMOV UR4, 0xffffffff ;  /* 0xffffffff00047882 */ /* 0x000fc60000000000 */
[----:B------:R-:W-:Y:S05]  /*9390*/  BRA.DIV UR4, `(.L_x_182) ;  /* 0x0000000604407947 */ /* 0x000fea000b800000 */
[----:B------:R-:W-:-:S13]  /*93a0*/  ELECT P0, URZ, PT ;  /* 0x00000000003f782f */ /* 0x000fda0003800000 */
.L_x_197:
[----:B------:R-:W-:Y:S04]  /*93b0*/  BSSY B0, `(.L_x_183) ;  /* 0x0000034000007945 */ /* 0x000fe80003800000 */
[----:B------:R-:W-:Y:S05]  /*93c0*/  @!P0 BRA `(.L_x_184) ;  /* 0x0000000000c88947 */ /* 0x000fea0003800000 */
[----:B------:R-:W-:-:S04]  /*93d0*/  LOP3.LUT R4, R4, 0x2, RZ, 0xfc, !PT ;  /* 0x0000000204047812 */ /* 0x000fc800078efcff */
[----:B------:R-:W-:-:S13]  /*93e0*/  ISETP.NE.AND P0, PT, R4, 0x3, PT ;  /* 0x000000030400780c */ /* 0x000fda0003f05270 */
[----:B------:R-:W-:Y:S05]  /*93f0*/  @!P0 BRA `(.L_x_185) ;  /* 0x0000000000048947 */ /* 0x000fea0003800000 */
[----:B------:R-:W-:Y:S01]  /*9400*/  BPT.TRAP 0x1 ;  /* 0x000000040000795c */ /* 0x000fe20000300000 */
.L_x_185:
[----:B------:R-:W0:Y:S01]  /*9410*/  S2R R3, SR_CgaCtaId ;  /* 0x0000000000037919 */ /* 0x000e220000008800 */
[----:B------:R-:W-:-:S04]  /*9420*/  MOV R0, 0x400 ;  /* 0x0000040000007802 */ /* 0x000fc80000000f00 */
[----:B0-----:R-:W-:Y:S02]  /*9430*/  LEA R0, R3, R0, 0x18 ;  /* 0x0000000003007211 */ /* 0x001fe400078ec0ff */
[----:B------:R-:W-:-:S03]  /*9440*/  SHF.L.U32 R3, R5, 0x1f, RZ ;  /* 0x0000001f05037819 */ /* 0x000fc600000006ff */
[----:B------:R-:W-:-:S04]  /*9450*/  VIADD R0, R0, 0x28 ;  /* 0x0000002800007836 */ /* 0x000fc80000000000 */
[C---:B------:R-:W-:Y:S02]  /*9460*/  IMAD R6, R13.reuse, 0x8, R0 ;  /* 0x000000080d067824 */ /* 0x040fe400078e0200 */
[----:B------:R-:W-:Y:S02]  /*9470*/  VIADD R13, R13, 0x1 ;  /* 0x000000010d0d7836 */ /* 0x000fe40000000000 */
[----:B------:R-:W0:Y:S03]  /*9480*/  SYNCS.PHASECHK.TRANS64.TRYWAIT P0, [R6+URZ], R3 ;  /* 0x00000003060075a7 */ /* 0x000e26000800017f */
[----:B------:R-:W-:-:S04]  /*9490*/  ISETP.NE.AND P1, PT, R13, 0x5, PT ;  /* 0x000000050d00780c */ /* 0x000fc80003f25270 */
[----:B------:R-:W-:Y:S02]  /*94a0*/  SEL R2, RZ, 0x1, P1 ;  /* 0x00000001ff027807 */ /* 0x000fe40000800000 */
[----:B------:R-:W-:Y:S02]  /*94b0*/  SEL R13, R13, RZ, P1 ;  /* 0x000000ff0d0d7207 */ /* 0x000fe40000800000 */
[----:B------:R-:W-:-:S03]  /*94c0*/  LOP3.LUT R8, R5, R2, RZ, 0x3c, !PT ;  /* 0x0000000205087212 */ /* 0x000fc600078e3cff */
[----:B------:R-:W-:Y:S01]  /*94d0*/  IMAD R7, R13, 0x8, R0 ;  /* 0x000000080d077824 */ /* 0x000fe200078e0200 */
[----:B------:R-:W-:Y:S01]  /*94e0*/  SHF.L.U32 R4, R8, 0x1f, RZ ;  /* 0x0000001f08047819 */ /* 0x000fe200000006ff */
[----:B0-----:R-:W-:Y:S06]  /*94f0*/  @!P0 BRA `(.L_x_186) ;  /* 0x00000004000c8947 */ /* 0x001fec0003800000 */
.L_x_198:
[----:B------:R-:W1:Y:S01]  /*9500*/  SYNCS.PHASECHK.TRANS64.TRYWAIT P0, [R7+URZ], R4 ;  /* 0x00000004070075a7 */ /* 0x000e62000800017f */
[----:B------:R-:W-:-:S05]  /*9510*/  VIADD R2, R13, 0x1 ;  /* 0x000000010d027836 */ /* 0x000fca0000000000 */
[----:B------:R-:W-:-:S04]  /*9520*/  ISETP.NE.AND P1, PT, R2, 0x5, PT ;  /* 0x000000050200780c */ /* 0x000fc80003f25270 */
[----:B0-----:R-:W-:Y:S02]  /*9530*/  SEL R3, RZ, 0x1, P1 ;  /* 0x00000001ff037807 */ /* 0x001fe40000800000 */
[----:B------:R-:W-:Y:S02]  /*9540*/  SEL R9, R2, RZ, P1 ;  /* 0x000000ff02097207 */ /* 0x000fe40000800000 */
[----:B------:R-:W-:-:S03]  /*9550*/  LOP3.LUT R8, R8, R3, RZ, 0x3c, !PT ;  /* 0x0000000308087212 */ /* 0x000fc600078e3cff */
[----:B------:R-:W-:Y:S01]  /*9560*/  IMAD R10, R9, 0x8, R0 ;  /* 0x00000008090a7824 */ /* 0x000fe200078e0200 */
[----:B------:R-:W-:Y:S01]  /*9570*/  SHF.L.U32 R5, R8, 0x1f, RZ ;  /* 0x0000001f08057819 */ /* 0x000fe200000006ff */
[----:B-1----:R-:W-:Y:S06]  /*9580*/  @!P0 BRA `(.L_x_187) ;  /* 0x0000000000fc8947 */ /* 0x002fec0003800000 */
.L_x_199:
[----:B------:R-:W1:Y:S01]  /*9590*/  SYNCS.PHASECHK.TRANS64.TRYWAIT P0, [R10+URZ], R5 ;  /* 0x000000050a0075a7 */ /* 0x000e62000800017f */
[----:B------:R-:W-:-:S05]  /*95a0*/  VIADD R2, R9, 0x1 ;  /* 0x0000000109027836 */ /* 0x000fca0000000000 */
[----:B------:R-:W-:-:S04]  /*95b0*/  ISETP.NE.AND P1, PT, R2, 0x5, PT ;  /* 0x000000050200780c */ /* 0x000fc80003f25270 */
[----:B------:R-:W-:Y:S02]  /*95c0*/  SEL R3, RZ, 0x1, P1 ;  /* 0x00000001ff037807 */ /* 0x000fe40000800000 */
[----:B0-----:R-:W-:Y:S02]  /*95d0*/  SEL R7, R2, RZ, P1 ;  /* 0x000000ff02077207 */ /* 0x001fe40000800000 */
[----:B------:R-:W-:-:S03]  /*95e0*/  LOP3.LUT R9, R8, R3, RZ, 0x3c, !PT ;  /* 0x0000000308097212 */ /* 0x000fc600078e3cff */
[----:B------:R-:W-:Y:S01]  /*95f0*/  IMAD R11, R7, 0x8, R0 ;  /* 0x00000008070b7824 */ /* 0x000fe200078e0200 */
[----:B------:R-:W-:Y:S01]  /*9600*/  SHF.L.U32 R6, R9, 0x1f, RZ ;  /* 0x0000001f09067819 */ /* 0x000fe200000006ff */
[----:B-1----:R-:W-:Y:S06]  /*9610*/  @!P0 BRA `(.L_x_188) ;  /* 0x0000000000ec8947 */ /* 0x002fec0003800000 */
.L_x_200:
[----:B------:R-:W1:Y:S01]  /*9620*/  SYNCS.PHASECHK.TRANS64.TRYWAIT P0, [R11+URZ], R6 ;  /* 0x000000060b0075a7 */ /* 0x000e62000800017f */
[----:B------:R-:W-:-:S05]  /*9630*/  VIADD R2, R7, 0x1 ;  /* 0x0000000107027836 */ /* 0x000fca0000000000 */
[----:B------:R-:W-:-:S04]  /*9640*/  ISETP.NE.AND P1, PT, R2, 0x5, PT ;  /* 0x000000050200780c */ /* 0x000fc80003f25270 */
[----:B------:R-:W-:Y:S02]  /*9650*/  SEL R4, RZ, 0x1, P1 ;  /* 0x00000001ff047807 */ /* 0x000fe40000800000 */
[----:B------:R-:W-:Y:S02]  /*9660*/  SEL R3, R2, RZ, P1 ;  /* 0x000000ff02037207 */ /* 0x000fe40000800000 */
[----:B------:R-:W-:Y:S01]  /*9670*/  LOP3.LUT R4, R9, R4, RZ, 0x3c, !PT ;  /* 0x0000000409047212 */ /* 0x000fe200078e3cff */
[----:B-1----:R-:W-:Y:S06]  /*9680*/  @!P0 BRA `(.L_x_189) ;  /* 0x0000000000e48947 */ /* 0x002fec0003800000 */
.L_x_201:
[----:B------:R-:W-:Y:S01]  /*9690*/  IMAD R3, R3, 0x8, R0 ;  /* 0x0000000803037824 */ /* 0x000fe200078e0200 */
[----:B------:R-:W-:-:S07]  /*96a0*/  SHF.L.U32 R0, R4, 0x1f, RZ ;  /* 0x0000001f04007819 */ /* 0x000fce00000006ff */
.L_x_190:
[----:B--2---:R2:W3:Y:S02]  /*96b0*/  SYNCS.PHASECHK.TRANS64.TRYWAIT P0, [R3+URZ], R0 ;  /* 0x00000000030075a7 */ /* 0x0044e4000800017f */
[----:B---3--:R-:W-:Y:S05]  /*96c0*/  @!P0 NANOSLEEP.SYNCS 0x989680 ;  /* 0x009896800000895d */ /* 0x008fea0003900000 */
[----:B------:R-:W3:Y:S02]  /*96d0*/  @!P0 SYNCS.PHASECHK.TRANS64 P0, [R3+URZ], R0 ;  /* 0x00000000030085a7 */ /* 0x000ee4000800007f */
[----:B---3--:R-:W-:Y:S05]  /*96e0*/  @!P0 BRA `(.L_x_190) ;  /* 0xfffffffc00f08947 */ /* 0x008fea000383ffff */
.L_x_184:
[----:B------:R-:W-:Y:S05]  /*96f0*/  BSYNC B0 ;  /* 0x0000000000007941 */ /* 0x000fea0003800000 */
.L_x_183:
[----:B------:R-:W-:Y:S05]  /*9700*/  EXIT ;  /* 0x000000000000794d */ /* 0x000fea0003800000 */
.L_x_17:
[----:B-1----:R-:W-:-:S04]  /*9710*/  IMAD.U32 R11, RZ, RZ, UR6 ;  /* 0x00000006ff0b7e24 */ /* 0x002fc8000f8e00ff */
[----:B------:R1:W4:Y:S03]  /*9720*/  SYNCS.PHASECHK.TRANS64.TRYWAIT P0, [R11+URZ], R10 ;  /* 0x0000000a0b0075a7 */ /* 0x000326000800017f */
[----:B----4-:R-:W-:Y:S05]  /*9730*/  @!P0 NANOSLEEP.SYNCS 0x989680 ;  /* 0x009896800000895d */ /* 0x010fea0003900000 */
[----:B------:R-:W4:Y:S02]  /*9740*/  @!P0 SYNCS.PHASECHK.TRANS64 P0, [R11+URZ], R10 ;  /* 0x0000000a0b0085a7 */ /* 0x000f24000800007f */
[----:B----4-:R-:W-:Y:S05]  /*9750*/  @!P0 BRA `(.L_x_17) ;  /* 0xfffffffc00ec8947 */ /* 0x010fea000383ffff */
[----:B------:R-:W-:Y:S05]  /*9760*/  BRA `(.L_x_16) ;  /* 0xffffff7c00807947 */ /* 0x000fea000383ffff */
.L_x_23:
[----:B-1----:R-:W-:-:S04]  /*9770*/  IMAD.U32 R12, RZ, RZ, UR14 ;  /* 0x0000000eff0c7e24 */ /* 0x002fc8000f8e00ff */
[----:B------:R1:W4:Y:S03]  /*9780*/  SYNCS.PHASECHK.TRANS64.TRYWAIT P0, [R12+URZ], R11 ;  /* 0x0000000b0c0075a7 */ /* 0x000326000800017f */
[----:B----4-:R-:W-:Y:S05]  /*9790*/  @!P0 NANOSLEEP.SYNCS 0x989680 ;  /* 0x009896800000895d */ /* 0x010fea0003900000 */
[----:B------:R-:W4:Y:S02]  /*97a0*/  @!P0 SYNCS.PHASECHK.TRANS64 P0, [R12+URZ], R11 ;  /* 0x0000000b0c0085a7 */ /* 0x000f24000800007f */
[----:B----4-:R-:W-:Y:S05]  /*97b0*/  @!P0 BRA `(.L_x_23) ;  /* 0xfffffffc00ec8947 */ /* 0x010fea000383ffff */
[----:B------:R-:W-:Y:S05]  /*97c0*/  BRA `(.L_x_22) ;  /* 0xffffff8800347947 */ /* 0x000fea000383ffff */
.L_x_170:
[----:B------:R-:W-:Y:S01]  /*97d0*/  BSSY B1, `(.L_x_191) ;  /* 0x0000006000017945 */ /* 0x000fe20003800000 */
[----:B------:R-:W-:-:S07]  /*97e0*/  IMAD.MOV.U32 R7, RZ, RZ, -0x1 ;  /* 0xffffffffff077424 */ /* 0x000fce00078e00ff */
[----:B------:R-:W-:Y:S05]  /*97f0*/  WARPSYNC.COLLECTIVE R7, `(.L_x_192) ;  /* 0x00000000070c7348 */ /* 0x000fea0003c00000 */
[----:B------:R-:W-:Y:S02]  /*9800*/  ELECT P1, UR62, PT ;  /* 0x00000000003e782f */ /* 0x000fe40003820000 */
[----:B------:R-:W-:Y:S01]  /*9810*/  MOV R7, UR62 ;  /* 0x0000003e00077c02 */ /* 0x000fe20008000f00 */
[----:B------:R-:W-:Y:S10]  /*9820*/  ENDCOLLECTIVE ;  /* 0x000000000000791b */ /* 0x000ff40003800000 */
.L_x_192:
[----:B------:R-:W-:Y:S05]  /*9830*/  BSYNC B1 ;  /* 0x0000000000017941 */ /* 0x000fea0003800000 */
.L_x_191:
[----:B------:R-:W-:Y:S05]  /*9840*/  BRA `(.L_x_193) ;  /* 0xfffffff000207947 */ /* 0x000fea000383ffff */
.L_x_173:
[----:B-1----:R1:W2:Y:S02]  /*9850*/  SYNCS.PHASECHK.TRANS64.TRYWAIT P1, [R19+URZ+0x28], R10 ;  /* 0x0000280a130075a7 */ /* 0x0022a4000802017f */
[----:B--2---:R-:W-:Y:S05]  /*9860*/  @!P1 NANOSLEEP.SYNCS 0x989680 ;  /* 0x009896800000995d */ /* 0x004fea0003900000 */
[----:B------:R-:W2:Y:S02]  /*9870*/  @!P1 SYNCS.PHASECHK.TRANS64 P1, [R19+URZ+0x28], R10 ;  /* 0x0000280a130095a7 */ /* 0x000ea4000802007f */
[----:B--2---:R-:W-:Y:S05]  /*9880*/  @!P1 BRA `(.L_x_173) ;  /* 0xfffffffc00f09947 */ /* 0x004fea000383ffff */
[----:B------:R-:W-:Y:S05]  /*9890*/  BRA `(.L_x_194) ;  /* 0xfffffff000547947 */ /* 0x000fea000383ffff */
.L_x_182:
[----:B------:R-:W-:Y:S01]  /*98a0*/  BSSY B0, `(.L_x_195) ;  /* 0x0000006000007945 */ /* 0x000fe20003800000 */
[----:B------:R-:W-:-:S07]  /*98b0*/  IMAD.MOV.U32 R7, RZ, RZ, -0x1 ;  /* 0xffffffffff077424 */ /* 0x000fce00078e00ff */
[----:B------:R-:W-:Y:S05]  /*98c0*/  WARPSYNC.COLLECTIVE R7, `(.L_x_196) ;  /* 0x00000000070c7348 */ /* 0x000fea0003c00000 */
[----:B------:R-:W-:Y:S02]  /*98d0*/  ELECT P1, UR62, PT ;  /* 0x00000000003e782f */ /* 0x000fe40003820000 */
[----:B------:R-:W-:Y:S01]  /*98e0*/  MOV R7, UR62 ;  /* 0x0000003e00077c02 */ /* 0x000fe20008000f00 */
[----:B------:R-:W-:Y:S10]  /*98f0*/  ENDCOLLECTIVE ;  /* 0x000000000000791b */ /* 0x000ff40003800000 */
.L_x_196:
[----:B------:R-:W-:Y:S05]  /*9900*/  BSYNC B0 ;  /* 0x0000000000007941 */ /* 0x000fea0003800000 */
.L_x_195:
[----:B------:R-:W-:Y:S01]  /*9910*/  PLOP3.LUT P0, PT, P1, PT, PT, 0x80, 0x0 ;  /* 0x000000000000781c */ /* 0x000fe20000f0f070 */
[----:B------:R-:W-:-:S12]  /*9920*/  BRA `(.L_x_197) ;  /* 0xfffffff800a07947 */ /* 0x000fd8000383ffff */
.L_x_186:
[----:B0-----:R0:W1:Y:S02]  /*9930*/  SYNCS.PHASECHK.TRANS64.TRYWAIT P0, [R6+URZ], R3 ;  /* 0x00000003060075a7 */ /* 0x001064000800017f */
[----:B-1----:R-:W-:Y:S05]  /*9940*/  @!P0 NANOSLEEP.SYNCS 0x989680 ;  /* 0x009896800000895d */ /* 0x002fea0003900000 */
[----:B------:R-:W1:Y:S02]  /*9950*/  @!P0 SYNCS.PHASECHK.TRANS64 P0, [R6+URZ], R3 ;  /* 0x00000003060085a7 */ /* 0x000e64000800007f */
[----:B-1----:R-:W-:Y:S05]  /*9960*/  @!P0 BRA `(.L_x_186) ;  /* 0xfffffffc00f08947 */ /* 0x002fea000383ffff */
[----:B------:R-:W-:Y:S05]  /*9970*/  BRA `(.L_x_198) ;  /* 0xfffffff800e07947 */ /* 0x000fea000383ffff */
.L_x_187:
[----:B0-----:R0:W1:Y:S02]  /*9980*/  SYNCS.PHASECHK.TRANS64.TRYWAIT P0, [R7+URZ], R4 ;  /* 0x00000004070075a7 */ /* 0x001064000800017f */
[----:B-1----:R-:W-:Y:S05]  /*9990*/  @!P0 NANOSLEEP.SYNCS 0x989680 ;  /* 0x009896800000895d */ /* 0x002fea0003900000 */
[----:B------:R-:W1:Y:S02]  /*99a0*/  @!P0 SYNCS.PHASECHK.TRANS64 P0, [R7+URZ], R4 ;  /* 0x00000004070085a7 */ /* 0x000e64000800007f */
[----:B-1----:R-:W-:Y:S05]  /*99b0*/  @!P0 BRA `(.L_x_187) ;  /* 0xfffffffc00f08947 */ /* 0x002fea000383ffff */
[----:B------:R-:W-:Y:S05]  /*99c0*/  BRA `(.L_x_199) ;  /* 0xfffffff800f07947 */ /* 0x000fea000383ffff */
.L_x_188:
[----:B0-----:R0:W1:Y:S02]  /*99d0*/  SYNCS.PHASECHK.TRANS64.TRYWAIT P0, [R10+URZ], R5 ;  /* 0x000000050a0075a7 */ /* 0x001064000800017f */
[----:B-1----:R-:W-:Y:S05]  /*99e0*/  @!P0 NANOSLEEP.SYNCS 0x989680 ;  /* 0x009896800000895d */ /* 0x002fea0003900000 */
[----:B------:R-:W1:Y:S02]  /*99f0*/  @!P0 SYNCS.PHASECHK.TRANS64 P0, [R10+URZ], R5 ;  /* 0x000000050a0085a7 */ /* 0x000e64000800007f */
[----:B-1----:R-:W-:Y:S05]  /*9a00*/  @!P0 BRA `(.L_x_188) ;  /* 0xfffffffc00f08947 */ /* 0x002fea000383ffff */
[----:B------:R-:W-:Y:S05]  /*9a10*/  BRA `(.L_x_200) ;  /* 0xfffffffc00007947 */ /* 0x000fea000383ffff */
.L_x_189:
[----:B-1----:R1:W2:Y:S02]  /*9a20*/  SYNCS.PHASECHK.TRANS64.TRYWAIT P0, [R11+URZ], R6 ;  /* 0x000000060b0075a7 */ /* 0x0022a4000800017f */
[----:B--2---:R-:W-:Y:S05]  /*9a30*/  @!P0 NANOSLEEP.SYNCS 0x989680 ;  /* 0x009896800000895d */ /* 0x004fea0003900000 */
[----:B------:R-:W2:Y:S02]  /*9a40*/  @!P0 SYNCS.PHASECHK.TRANS64 P0, [R11+URZ], R6 ;  /* 0x000000060b0085a7 */ /* 0x000ea4000800007f */
[----:B--2---:R-:W-:Y:S05]  /*9a50*/  @!P0 BRA `(.L_x_189) ;  /* 0xfffffffc00f08947 */ /* 0x004fea000383ffff */
[----:B------:R-:W-:Y:S05]  /*9a60*/  BRA `(.L_x_201) ;  /* 0xfffffffc00087947 */ /* 0x000fea000383ffff */
.L_x_202:
[----:B------:R-:W-:-:S00]  /*9a70*/  BRA `(.L_x_202) ;  /* 0xfffffffc00fc7947 */ /* 0x000fc0000383ffff */
[----:B------:R-:W-:-:S00]  /*9a80*/  NOP ;  /* 0x0000000000007918 */ /* 0x000fc00000000000 */
[----:B------:R-:W-:-:S00]  /*9a90*/  NOP ;  /* 0x0000000000007918 */ /* 0x000fc00000000000 */
[----:B------:R-:W-:-:S00]  /*9aa0*/  NOP ;  /* 0x0000000000007918 */ /* 0x000fc00000000000 */
[----:B------:R-:W-:-:S00]  /*9ab0*/  NOP ;  /* 0x0000000000007918 */ /* 0x000fc00000000000 */
[----:B------:R-:W-:-:S00]  /*9ac0*/  NOP ;  /* 0x0000000000007918 */ /* 0x000fc00000000000 */
[----:B------:R-:W-:-:S00]  /*9ad0*/  NOP ;  /* 0x0000000000007918 */ /* 0x000fc00000000000 */
[----:B------:R-:W-:-:S00]  /*9ae0*/  NOP ;  /* 0x0000000000007918 */ /* 0x000fc00000000000 */
[----:B------:R-:W-:-:S00]  /*9af0*/  NOP ;  /* 0x0000000000007918 */ /* 0x000fc00000000000 */
.L_x_203:


//--------------------- .nv.shared._ZN7cutlass13device_kernelINS_4gemm6kernel13GemmUniversalIN4cute5tupleIJiiiiEEENS1_10collective13CollectiveMmaINS1_37MainloopSm90TmaGmmaWarpSpecializedFP8ILi5ENS5_IJNS4_1CILi1EEESB_SB_EEENS1_35KernelTmaWarpSpecializedCooperativeEEENS5_IJNSA_ILi256EEENSA_ILi64EEENSA_ILi128EEEEEENS_12float_e4m3_tENS5_IJlSB_lEEESJ_SK_NS4_8TiledMMAINS4_8MMA_AtomIJNS4_4SM904GMMA30MMA_64x64x32_F32E4M3E4M3_SS_TNILNSO_7ScaleInE1ELSQ_1EEEEEENS4_6LayoutINS5_IJNSA_ILi2EEESB_SB_EEENS5_IJSB_NSA_ILi0EEESW_EEEEENS5_IJNS4_10UnderscoreESZ_SZ_EEEEENS4_13SM90_TMA_LOADENS4_14ComposedLayoutINS4_7SwizzleILi3ELi4ELi3EEENS4_18smem_ptr_flag_bitsILi8EEENST_INS5_IJNSA_ILi8EEESH_EEENS5_IJSH_SB_EEEEEEEvNS4_8identityES12_S1C_vS1D_EENS_8epilogue10collective6detail29Sm90TmaWarpSpecializedAdapterINS1G_15DefaultEpilogueISJ_SK_SK_NS1F_6thread17LinearCombinationISJ_Li1EffLNS1K_9ScaleType4KindE0ELNS_15FloatRoundStyleE2ESJ_EENS1_15EpilogueDefaultEEEEEvvEEEEvNT_6ParamsE --------------------------
	.section	.nv.shared._ZN7cutlass13device_kernelINS_4gemm6kernel13GemmUniversalIN4cute5tupleIJiiiiEEENS1_10collective13CollectiveMmaINS1_37MainloopSm90TmaGmmaWarpSpecializedFP8ILi5ENS5_IJNS4_1CILi1EEESB_SB_EEENS1_35KernelTmaWarpSpecializedCooperativeEEENS5_IJNSA_ILi256EEENSA_ILi64EEENSA_ILi128EEEEEENS_12float_e4m3_tENS5_IJlSB_lEEESJ_SK_NS4_8TiledMMAINS4_8MMA_AtomIJNS4_4SM904GMMA30MMA_64x64x32_F32E4M3E4M3_SS_TNILNSO_7ScaleInE1ELSQ_1EEEEEENS4_6LayoutINS5_IJNSA_ILi2EEESB_SB_EEENS5_IJSB_NSA_ILi0EEESW_EEEEENS5_IJNS4_10UnderscoreESZ_SZ_EEEEENS4_13SM90_TMA_LOADENS4_14ComposedLayoutINS4_7SwizzleILi3ELi4ELi3EEENS4_18smem_ptr_flag_bitsILi8EEENST_INS5_IJNSA_ILi8EEESH_EEENS5_IJSH_SB_EEEEEEEvNS4_8identityES12_S1C_vS1D_EENS_8epilogue10collective6detail29Sm90TmaWarpSpecializedAdapterINS1G_15DefaultEpilogueISJ_SK_SK_NS1F_6thread17LinearCombinationISJ_Li1EffLNS1K_9ScaleType4KindE0ELNS_15FloatRoundStyleE2ESJ_EENS1_15EpilogueDefaultEEEEEvvEEEEvNT_6ParamsE,"aw",@nobits
	.sectionflags	@""
	.align	16
	.zero		1024


//--------------------- .nv.shared.reserved.0     --------------------------
	.section	.nv.shared.reserved.0,"aw",@nobits
	.weak		__nv_reservedSMEM_offset_0_alias
	.size		__nv_reservedSMEM_offset_0_alias, 0, 0
	.other		__nv_reservedSMEM_offset_0_alias,@"STO_CUDA_RESERVED_SHARED STV_DEFAULT"
__nv_reservedSMEM_offset_0_alias:
	.zero		0


//--------------------- .nv.global                --------------------------
	.section	.nv.global,"aw",@nobits
.nv.global:
	.type		_ZN40_INTERNAL_acf42938_4_k_cu_b56d4f9d_264474cute1_E,@object
	.size		_ZN40_INTERNAL_acf42938_4_k_cu_b56d4f9d_264474cute1_E,(_ZN40_INTERNAL_acf42938_4_k_cu_b56d4f9d_264474cuda3std3__45__cpo6cbeginE - _ZN40_INTERNAL_acf42938_4_k_cu_b56d4f9d_264474cute1_E)
_ZN40_INTERNAL_acf42938_4_k_cu_b56d4f9d_264474cute1_E:
	.zero		1
	.type		_ZN40_INTERNAL_acf42938_4_k_cu_b56d4f9d_264474cuda3std3__45__cpo6cbeginE,@object
	.size		_ZN40_INTERNAL_acf42938_4_k_cu_b56d4f9d_264474cuda3std3__45__cpo6cbeginE,(_ZN40_INTERNAL_acf42938_4_k_cu_b56d4f9d_264474cuda3std3__48in_placeE - _ZN40_INTERNAL_acf42938_4_k_cu_b56d4f9d_264474cuda3std3__45__cpo6cbeginE)
_ZN40_INTERNAL_acf42938_4_k_cu_b56d4f9d_264474cuda3std3__45__cpo6cbeginE:
	.zero		1
	.type		_ZN40_INTERNAL_acf42938_4_k_cu_b56d4f9d_264474cuda3std3__48in_placeE,@object
	.size		_ZN40_INTERNAL_acf42938_4_k_cu_b56d4f9d_264474cuda3std3__48in_placeE,(_ZN40_INTERNAL_acf42938_4_k_cu_b56d4f9d_264474cuda3std6ranges3__45__cpo9iter_moveE - _ZN40_INTERNAL_acf42938_4_k_cu_b56d4f9d_264474cuda3std3__48in_placeE)
_ZN40_INTERNAL_acf42938_4_k_cu_b56d4f9d_264474cuda3std3__48in_placeE:
	.zero		1
	.type		_ZN40_INTERNAL_acf42938_4_k_cu_b56d4f9d_264474cuda3std6ranges3__45__cpo9iter_moveE,@object
	.size		_ZN40_INTERNAL_acf42938_4_k_cu_b56d4f9d_264474cuda3std6ranges3__45__cpo9iter_moveE,(_ZN40_INTERNAL_acf42938_4_k_cu_b56d4f9d_264474cuda3std3__45__cpo5beginE - _ZN40_INTERNAL_acf42938_4_k_cu_b56d4f9d_264474cuda3std6ranges3__45__cpo9iter_moveE)
_ZN40_INTERNAL_acf42938_4_k_cu_b56d4f9d_264474cuda3std6ranges3__45__cpo9iter_moveE:
	.zero		1
	.type		_ZN40_INTERNAL_acf42938_4_k_cu_b56d4f9d_264474cuda3std3__45__cpo5beginE,@object
	.size		_ZN40_INTERNAL_acf42938_4_k_cu_b56d4f9d_264474cuda3std3__45__cpo5beginE,(_ZN40_INTERNAL_acf42938_4_k_cu_b56d4f9d_264474cuda3std3__442_GLOBAL__N__acf42938_4_k_cu_b56d4f9d_264476ignoreE - _ZN40_INTERNAL_acf42938_4_k_cu_b56d4f9d_264474cuda3std3__45__cpo5beginE)
_ZN40_INTERNAL_acf42938_4_k_cu_b56d4f9d_264474cuda3std3__45__cpo5beginE:
	.zero		1
	.type		_ZN40_INTERNAL_acf42938_4_k_cu_b56d4f9d_264474cuda3std3__442_GLOBAL__N__acf42938_4_k_cu_b56d4f9d_264476ignoreE,@object
	.size		_ZN40_INTERNAL_acf42938_4_k_cu_b56d4f9d_264474cuda3std3__442_GLOBAL__N__acf42938_4_k_cu_b56d4f9d_264476ignoreE,(_ZN40_INTERNAL_acf42938_4_k_cu_b56d4f9d_264474cute7productE - _ZN40_INTERNAL_acf42938_4_k_cu_b56d4f9d_264474cuda3std3__442_GLOBAL__N__acf42938_4_k_cu_b56d4f9d_264476ignoreE)
_ZN40_INTERNAL_acf42938_4_k_cu_b56d4f9d_264474cuda3std3__442_GLOBAL__N__acf42938_4_k_cu_b56d4f9d_264476ignoreE:
	.zero		1
	.type		_ZN40_INTERNAL_acf42938_4_k_cu_b56d4f9d_264474cute7productE,@object
	.size		_ZN40_INTERNAL_acf42938_4_k_cu_b56d4f9d_264474cute7productE,(_ZN40_INTERNAL_acf42938_4_k_cu_b56d4f9d_264474cuda3std3__45__cpo3endE - _ZN40_INTERNAL_acf42938_4_k_cu_b56d4f9d_264474cute7productE)
_ZN40_INTERNAL_acf42938_4_k_cu_b56d4f9d_264474cute7productE:
	.zero		1
	.type		_ZN40_INTERNAL_acf42938_4_k_cu_b56d4f9d_264474cuda3std3__45__cpo3endE,@object
	.size		_ZN40_INTERNAL_acf42938_4_k_cu_b56d4f9d_264474cuda3std3__45__cpo3endE,(_ZN40_INTERNAL_acf42938_4_k_cu_b56d4f9d_264474cuda3std3__419piecewise_constructE - _ZN40_INTERNAL_acf42938_4_k_cu_b56d4f9d_264474cuda3std3__45__cpo3endE)
_ZN40_INTERNAL_acf42938_4_k_cu_b56d4f9d_264474cuda3std3__45__cpo3endE:
	.zero		1
	.type		_ZN40_INTERNAL_acf42938_4_k_cu_b56d4f9d_264474cuda3std3__419piecewise_constructE,@object
	.size		_ZN40_INTERNAL_acf42938_4_k_cu_b56d4f9d_264474cuda3std3__419piecewise_constructE,(_ZN40_INTERNAL_acf42938_4_k_cu_b56d4f9d_264474cuda3std3__45__cpo4cendE - _ZN40_INTERNAL_acf42938_4_k_cu_b56d4f9d_264474cuda3std3__419piecewise_constructE)
_ZN40_INTERNAL_acf42938_4_k_cu_b56d4f9d_264474cuda3std3__419piecewise_constructE:
	.zero		1
	.type		_ZN40_INTERNAL_acf42938_4_k_cu_b56d4f9d_264474cuda3std3__45__cpo4cendE,@object
	.size		_ZN40_INTERNAL_acf42938_4_k_cu_b56d4f9d_264474cuda3std3__45__cpo4cendE,(_ZN40_INTERNAL_acf42938_4_k_cu_b56d4f9d_264474cuda3std6ranges3__45__cpo4swapE - _ZN40_INTERNAL_acf42938_4_k_cu_b56d4f9d_264474cuda3std3__45__cpo4cendE)
_ZN40_INTERNAL_acf42938_4_k_cu_b56d4f9d_264474cuda3std3__45__cpo4cendE:
	.zero		1
	.type		_ZN40_INTERNAL_acf42938_4_k_cu_b56d4f9d_264474cuda3std6ranges3__45__cpo4swapE,@object
	.size		_ZN40_INTERNAL_acf42938_4_k_cu_b56d4f9d_264474cuda3std6ranges3__45__cpo4swapE,(.L_7 - _ZN40_INTERNAL_acf42938_4_k_cu_b56d4f9d_264474cuda3std6ranges3__45__cpo4swapE)
_ZN40_INTERNAL_acf42938_4_k_cu_b56d4f9d_264474cuda3std6ranges3__45__cpo4swapE:
	.zero		1
.L_7:


//--------------------- .nv.constant0._ZN7cutlass13device_kernelINS_4gemm6kernel13GemmUniversalIN4cute5tupleIJiiiiEEENS1_10collective13CollectiveMmaINS1_37MainloopSm90TmaGmmaWarpSpecializedFP8ILi5ENS5_IJNS4_1CILi1EEESB_SB_EEENS1_35KernelTmaWarpSpecializedCooperativeEEENS5_IJNSA_ILi256EEENSA_ILi64EEENSA_ILi128EEEEEENS_12float_e4m3_tENS5_IJlSB_lEEESJ_SK_NS4_8TiledMMAINS4_8MMA_AtomIJNS4_4SM904GMMA30MMA_64x64x32_F32E4M3E4M3_SS_TNILNSO_7ScaleInE1ELSQ_1EEEEEENS4_6LayoutINS5_IJNSA_ILi2EEESB_SB_EEENS5_IJSB_NSA_ILi0EEESW_EEEEENS5_IJNS4_10UnderscoreESZ_SZ_EEEEENS4_13SM90_TMA_LOADENS4_14ComposedLayoutINS4_7SwizzleILi3ELi4ELi3EEENS4_18smem_ptr_flag_bitsILi8EEENST_INS5_IJNSA_ILi8EEESH_EEENS5_IJSH_SB_EEEEEEEvNS4_8identityES12_S1C_vS1D_EENS_8epilogue10collective6detail29Sm90TmaWarpSpecializedAdapterINS1G_15DefaultEpilogueISJ_SK_SK_NS1F_6thread17LinearCombinationISJ_Li1EffLNS1K_9ScaleType4KindE0ELNS_15FloatRoundStyleE2ESJ_EENS1_15EpilogueDefaultEEEEEvvEEEEvNT_6ParamsE --------------------------
	.section	.nv.constant0._ZN7cutlass13device_kernelINS_4gemm6kernel13GemmUniversalIN4cute5tupleIJiiiiEEENS1_10collective13CollectiveMmaINS1_37MainloopSm90TmaGmmaWarpSpecializedFP8ILi5ENS5_IJNS4_1CILi1EEESB_SB_EEENS1_35KernelTmaWarpSpecializedCooperativeEEENS5_IJNSA_ILi256EEENSA_ILi64EEENSA_ILi128EEEEEENS_12float_e4m3_tENS5_IJlSB_lEEESJ_SK_NS4_8TiledMMAINS4_8MMA_AtomIJNS4_4SM904GMMA30MMA_64x64x32_F32E4M3E4M3_SS_TNILNSO_7ScaleInE1ELSQ_1EEEEEENS4_6LayoutINS5_IJNSA_ILi2EEESB_SB_EEENS5_IJSB_NSA_ILi0EEESW_EEEEENS5_IJNS4_10UnderscoreESZ_SZ_EEEEENS4_13SM90_TMA_LOADENS4_14ComposedLayoutINS4_7SwizzleILi3ELi4ELi3EEENS4_18smem_ptr_flag_bitsILi8EEENST_INS5_IJNSA_ILi8EEESH_EEENS5_IJSH_SB_EEEEEEEvNS4_8identityES12_S1C_vS1D_EENS_8epilogue10collective6detail29Sm90TmaWarpSpecializedAdapterINS1G_15DefaultEpilogueISJ_SK_SK_NS1F_6thread17LinearCombinationISJ_Li1EffLNS1K_9ScaleType4KindE0ELNS_15FloatRoundStyleE2ESJ_EENS1_15EpilogueDefaultEEEEEvvEEEEvNT_6ParamsE,"a",@progbits
	.sectionflags	@""
	.align	4
.nv.constant0._ZN7cutlass13device_kernelINS_4gemm6kernel13GemmUniversalIN4cute5tupleIJiiiiEEENS1_10collective13CollectiveMmaINS1_37MainloopSm90TmaGmmaWarpSpecializedFP8ILi5ENS5_IJNS4_1CILi1EEESB_SB_EEENS1_35KernelTmaWarpSpecializedCooperativeEEENS5_IJNSA_ILi256EEENSA_ILi64EEENSA_ILi128EEEEEENS_12float_e4m3_tENS5_IJlSB_lEEESJ_SK_NS4_8TiledMMAINS4_8MMA_AtomIJNS4_4SM904GMMA30MMA_64x64x32_F32E4M3E4M3_SS_TNILNSO_7ScaleInE1ELSQ_1EEEEEENS4_6LayoutINS5_IJNSA_ILi2EEESB_SB_EEENS5_IJSB_NSA_ILi0EEESW_EEEEENS5_IJNS4_10UnderscoreESZ_SZ_EEEEENS4_13SM90_TMA_LOADENS4_14ComposedLayoutINS4_7SwizzleILi3ELi4ELi3EEENS4_18smem_ptr_flag_bitsILi8EEENST_INS5_IJNSA_ILi8EEESH_EEENS5_IJSH_SB_EEEEEEEvNS4_8identityES12_S1C_vS1D_EENS_8epilogue10collective6detail29Sm90TmaWarpSpecializedAdapterINS1G_15DefaultEpilogueISJ_SK_SK_NS1F_6thread17LinearCombinationISJ_Li1EffLNS1K_9ScaleType4KindE0ELNS_15FloatRoundStyleE2ESJ_EENS1_15EpilogueDefaultEEEEEvvEEEEvNT_6ParamsE:
	.zero		1664


//--------------------- SYMBOLS --------------------------

	.type		.nv.reservedSmem.offset0,@object
	.size		.nv.reservedSmem.offset0,0x4
